	.target	sm_100a

	.elftype	@"ET_EXEC"


//--------------------- .note.nv.tkinfo           --------------------------
	.section	.note.nv.tkinfo,"",@"SHT_NOTE"
	.sectionflags	@"SHF_NOTE_NV_TKINFO"
	.tkinfo
        /*0018*/ 	.word	0x00000002
        /*0030*/ 	.string	""
        /*0030*/ 	.string	"ptxas"
        /*0030*/ 	.string	"Cuda compilation tools, release 13.0, V13.0.88"
        /*0030*/ 	.string	"Build cuda_13.0.r13.0/compiler.36424714_0"
        /*0030*/ 	.string	"-arch sm_100a -m 64 "



//--------------------- .note.nv.cuinfo           --------------------------
	.section	.note.nv.cuinfo,"",@"SHT_NOTE"
	.sectionflags	@"SHF_NOTE_NV_CUINFO"
        /*0018*/ 	.short	0x0002
        /*001a*/ 	.short	0x0064
        /*001c*/ 	.short	0x0082
	.zero		2


//--------------------- .nv.info                  --------------------------
	.section	.nv.info,"",@"SHT_CUDA_INFO"
	.align	4


	//----- nvinfo : EIATTR_REGCOUNT
	.align		4
        /*0000*/ 	.byte	0x04, 0x2f
        /*0002*/ 	.short	(.L_19 - .L_18)
	.align		4
.L_18:
        /*0004*/ 	.word	index@(_ZN7cutlass13device_kernelINS_4gemm6kernel13GemmUniversalIN4cute5tupleIJiiiiEEENS1_10collective13CollectiveMmaINS1_35MainloopSm100TmaUmmaWarpSpecializedILi3ELi2ELi4ENS5_IJNS4_1CILi2EEENSA_ILi1EEESC_EEEEENS5_IJNSA_ILi64EEENSA_ILi128EEENSA_ILi32EEEEEEaNS5_IJlSC_lEEEaSJ_NS4_8TiledMMAINS4_8MMA_AtomIJNS4_15SM100_MMA_S8_SSIaaiLi64ELi128ELNS4_4UMMA5MajorE0ELSO_0ELNSN_8SaturateE0EEEEEENS4_6LayoutINS5_IJSC_SC_SC_EEENS5_IJNSA_ILi0EEESU_SU_EEEEENS5_IJNS4_10UnderscoreESX_SX_EEEEENS4_13SM90_TMA_LOADENS4_14ComposedLayoutINS4_7SwizzleILi1ELi4ELi3EEENS4_18smem_ptr_flag_bitsILi8EEENSS_INS5_IJNSA_ILi8EEESH_EEENS5_IJSH_SC_EEEEEEEvNS4_8identityENS4_23SM90_TMA_LOAD_MULTICASTES1A_vS1B_EENS_8epilogue10collective18CollectiveEpilogueINS1E_23Sm100TmaWarpSpecializedILi2ELi2ELi32ELb0ELb0EEEJSI_NS5_IJNSS_ISF_SC_EES1J_EEEaSJ_aSJ_NS1E_6fusion15FusionCallbacksIS1I_NS1L_17LinearCombinationIaiaiLNS_15FloatRoundStyleE2EEESI_S1K_JEEENS4_5SM1004TMEM4LOAD26SM100_TMEM_LOAD_16dp32b32xES10_NS11_INS12_ILi2ELi4ELi3EEES15_NSS_INS5_IJS16_SF_EEENS5_IJSF_SC_EEEEEEENS4_39AutoVectorizingCopyWithAssumedAlignmentILi128EEENS4_14SM90_TMA_STOREES1Z_S21_S21_EEEvvEEEEvNT_6ParamsE)
        /*0008*/ 	.word	0x0000005a


	//----- nvinfo : EIATTR_FRAME_SIZE
	.align		4
.L_19:
        /*000c*/ 	.byte	0x04, 0x11
        /*000e*/ 	.short	(.L_21 - .L_20)
	.align		4
.L_20:
        /*0010*/ 	.word	index@($__internal_2_$__cuda_sm10x_tcgen05_guardrail_trap_unallocated_columns_being_dealloced)
        /*0014*/ 	.word	0x00000000


	//----- nvinfo : EIATTR_FRAME_SIZE
	.align		4
.L_21:
        /*0018*/ 	.byte	0x04, 0x11
        /*001a*/ 	.short	(.L_23 - .L_22)
	.align		4
.L_22:
        /*001c*/ 	.word	index@($__internal_1_$__cuda_sm10x_tcgen05_guardrail_trap_phase_invalid_during_alloc)
        /*0020*/ 	.word	0x00000000


	//----- nvinfo : EIATTR_FRAME_SIZE
	.align		4
.L_23:
        /*0024*/ 	.byte	0x04, 0x11
        /*0026*/ 	.short	(.L_25 - .L_24)
	.align		4
.L_24:
        /*0028*/ 	.word	index@($__internal_0_$__cuda_sm10x_tcgen05_guardrail_trap_col_being_dealloced_not_returned_by_alloc)
        /*002c*/ 	.word	0x00000000


	//----- nvinfo : EIATTR_FRAME_SIZE
	.align		4
.L_25:
        /*0030*/ 	.byte	0x04, 0x11
        /*0032*/ 	.short	(.L_27 - .L_26)
	.align		4
.L_26:
        /*0034*/ 	.word	index@(_ZN7cutlass13device_kernelINS_4gemm6kernel13GemmUniversalIN4cute5tupleIJiiiiEEENS1_10collective13CollectiveMmaINS1_35MainloopSm100TmaUmmaWarpSpecializedILi3ELi2ELi4ENS5_IJNS4_1CILi2EEENSA_ILi1EEESC_EEEEENS5_IJNSA_ILi64EEENSA_ILi128EEENSA_ILi32EEEEEEaNS5_IJlSC_lEEEaSJ_NS4_8TiledMMAINS4_8MMA_AtomIJNS4_15SM100_MMA_S8_SSIaaiLi64ELi128ELNS4_4UMMA5MajorE0ELSO_0ELNSN_8SaturateE0EEEEEENS4_6LayoutINS5_IJSC_SC_SC_EEENS5_IJNSA_ILi0EEESU_SU_EEEEENS5_IJNS4_10UnderscoreESX_SX_EEEEENS4_13SM90_TMA_LOADENS4_14ComposedLayoutINS4_7SwizzleILi1ELi4ELi3EEENS4_18smem_ptr_flag_bitsILi8EEENSS_INS5_IJNSA_ILi8EEESH_EEENS5_IJSH_SC_EEEEEEEvNS4_8identityENS4_23SM90_TMA_LOAD_MULTICASTES1A_vS1B_EENS_8epilogue10collective18CollectiveEpilogueINS1E_23Sm100TmaWarpSpecializedILi2ELi2ELi32ELb0ELb0EEEJSI_NS5_IJNSS_ISF_SC_EES1J_EEEaSJ_aSJ_NS1E_6fusion15FusionCallbacksIS1I_NS1L_17LinearCombinationIaiaiLNS_15FloatRoundStyleE2EEESI_S1K_JEEENS4_5SM1004TMEM4LOAD26SM100_TMEM_LOAD_16dp32b32xES10_NS11_INS12_ILi2ELi4ELi3EEES15_NSS_INS5_IJS16_SF_EEENS5_IJSF_SC_EEEEEEENS4_39AutoVectorizingCopyWithAssumedAlignmentILi128EEENS4_14SM90_TMA_STOREES1Z_S21_S21_EEEvvEEEEvNT_6ParamsE)
        /*0038*/ 	.word	0x00000000


	//----- nvinfo : EIATTR_MIN_STACK_SIZE
	.align		4
.L_27:
        /*003c*/ 	.byte	0x04, 0x12
        /*003e*/ 	.short	(.L_29 - .L_28)
	.align		4
.L_28:
        /*0040*/ 	.word	index@(_ZN7cutlass13device_kernelINS_4gemm6kernel13GemmUniversalIN4cute5tupleIJiiiiEEENS1_10collective13CollectiveMmaINS1_35MainloopSm100TmaUmmaWarpSpecializedILi3ELi2ELi4ENS5_IJNS4_1CILi2EEENSA_ILi1EEESC_EEEEENS5_IJNSA_ILi64EEENSA_ILi128EEENSA_ILi32EEEEEEaNS5_IJlSC_lEEEaSJ_NS4_8TiledMMAINS4_8MMA_AtomIJNS4_15SM100_MMA_S8_SSIaaiLi64ELi128ELNS4_4UMMA5MajorE0ELSO_0ELNSN_8SaturateE0EEEEEENS4_6LayoutINS5_IJSC_SC_SC_EEENS5_IJNSA_ILi0EEESU_SU_EEEEENS5_IJNS4_10UnderscoreESX_SX_EEEEENS4_13SM90_TMA_LOADENS4_14ComposedLayoutINS4_7SwizzleILi1ELi4ELi3EEENS4_18smem_ptr_flag_bitsILi8EEENSS_INS5_IJNSA_ILi8EEESH_EEENS5_IJSH_SC_EEEEEEEvNS4_8identityENS4_23SM90_TMA_LOAD_MULTICASTES1A_vS1B_EENS_8epilogue10collective18CollectiveEpilogueINS1E_23Sm100TmaWarpSpecializedILi2ELi2ELi32ELb0ELb0EEEJSI_NS5_IJNSS_ISF_SC_EES1J_EEEaSJ_aSJ_NS1E_6fusion15FusionCallbacksIS1I_NS1L_17LinearCombinationIaiaiLNS_15FloatRoundStyleE2EEESI_S1K_JEEENS4_5SM1004TMEM4LOAD26SM100_TMEM_LOAD_16dp32b32xES10_NS11_INS12_ILi2ELi4ELi3EEES15_NSS_INS5_IJS16_SF_EEENS5_IJSF_SC_EEEEEEENS4_39AutoVectorizingCopyWithAssumedAlignmentILi128EEENS4_14SM90_TMA_STOREES1Z_S21_S21_EEEvvEEEEvNT_6ParamsE)
        /*0044*/ 	.word	0x00000000
.L_29:


//--------------------- .nv.compat                --------------------------
	.section	.nv.compat,"",@"SHT_CUDA_COMPAT_INFO"
	.align	4
        /*0000*/ 	.byte	0x02, 0x09, 0x01, 0x00, 0x02, 0x02, 0x03, 0x00, 0x02, 0x05, 0x06, 0x00, 0x03, 0x07, 0x01, 0x01
        /*0010*/ 	.byte	0x02, 0x03, 0x01, 0x00, 0x02, 0x06, 0x01, 0x00, 0x04, 0x0b, 0x08, 0x00, 0x01, 0x00, 0x00, 0x00
        /*0020*/ 	.byte	0x00, 0x00, 0x00, 0x00


//--------------------- .nv.info._ZN7cutlass13device_kernelINS_4gemm6kernel13GemmUniversalIN4cute5tupleIJiiiiEEENS1_10collective13CollectiveMmaINS1_35MainloopSm100TmaUmmaWarpSpecializedILi3ELi2ELi4ENS5_IJNS4_1CILi2EEENSA_ILi1EEESC_EEEEENS5_IJNSA_ILi64EEENSA_ILi128EEENSA_ILi32EEEEEEaNS5_IJlSC_lEEEaSJ_NS4_8TiledMMAINS4_8MMA_AtomIJNS4_15SM100_MMA_S8_SSIaaiLi64ELi128ELNS4_4UMMA5MajorE0ELSO_0ELNSN_8SaturateE0EEEEEENS4_6LayoutINS5_IJSC_SC_SC_EEENS5_IJNSA_ILi0EEESU_SU_EEEEENS5_IJNS4_10UnderscoreESX_SX_EEEEENS4_13SM90_TMA_LOADENS4_14ComposedLayoutINS4_7SwizzleILi1ELi4ELi3EEENS4_18smem_ptr_flag_bitsILi8EEENSS_INS5_IJNSA_ILi8EEESH_EEENS5_IJSH_SC_EEEEEEEvNS4_8identityENS4_23SM90_TMA_LOAD_MULTICASTES1A_vS1B_EENS_8epilogue10collective18CollectiveEpilogueINS1E_23Sm100TmaWarpSpecializedILi2ELi2ELi32ELb0ELb0EEEJSI_NS5_IJNSS_ISF_SC_EES1J_EEEaSJ_aSJ_NS1E_6fusion15FusionCallbacksIS1I_NS1L_17LinearCombinationIaiaiLNS_15FloatRoundStyleE2EEESI_S1K_JEEENS4_5SM1004TMEM4LOAD26SM100_TMEM_LOAD_16dp32b32xES10_NS11_INS12_ILi2ELi4ELi3EEES15_NSS_INS5_IJS16_SF_EEENS5_IJSF_SC_EEEEEEENS4_39AutoVectorizingCopyWithAssumedAlignmentILi128EEENS4_14SM90_TMA_STOREES1Z_S21_S21_EEEvvEEEEvNT_6ParamsE --------------------------
	.section	.nv.info._ZN7cutlass13device_kernelINS_4gemm6kernel13GemmUniversalIN4cute5tupleIJiiiiEEENS1_10collective13CollectiveMmaINS1_35MainloopSm100TmaUmmaWarpSpecializedILi3ELi2ELi4ENS5_IJNS4_1CILi2EEENSA_ILi1EEESC_EEEEENS5_IJNSA_ILi64EEENSA_ILi128EEENSA_ILi32EEEEEEaNS5_IJlSC_lEEEaSJ_NS4_8TiledMMAINS4_8MMA_AtomIJNS4_15SM100_MMA_S8_SSIaaiLi64ELi128ELNS4_4UMMA5MajorE0ELSO_0ELNSN_8SaturateE0EEEEEENS4_6LayoutINS5_IJSC_SC_SC_EEENS5_IJNSA_ILi0EEESU_SU_EEEEENS5_IJNS4_10UnderscoreESX_SX_EEEEENS4_13SM90_TMA_LOADENS4_14ComposedLayoutINS4_7SwizzleILi1ELi4ELi3EEENS4_18smem_ptr_flag_bitsILi8EEENSS_INS5_IJNSA_ILi8EEESH_EEENS5_IJSH_SC_EEEEEEEvNS4_8identityENS4_23SM90_TMA_LOAD_MULTICASTES1A_vS1B_EENS_8epilogue10collective18CollectiveEpilogueINS1E_23Sm100TmaWarpSpecializedILi2ELi2ELi32ELb0ELb0EEEJSI_NS5_IJNSS_ISF_SC_EES1J_EEEaSJ_aSJ_NS1E_6fusion15FusionCallbacksIS1I_NS1L_17LinearCombinationIaiaiLNS_15FloatRoundStyleE2EEESI_S1K_JEEENS4_5SM1004TMEM4LOAD26SM100_TMEM_LOAD_16dp32b32xES10_NS11_INS12_ILi2ELi4ELi3EEES15_NSS_INS5_IJS16_SF_EEENS5_IJSF_SC_EEEEEEENS4_39AutoVectorizingCopyWithAssumedAlignmentILi128EEENS4_14SM90_TMA_STOREES1Z_S21_S21_EEEvvEEEEvNT_6ParamsE,"",@"SHT_CUDA_INFO"
	.sectionflags	@""
	.align	4


	//----- nvinfo : EIATTR_CUDA_API_VERSION
	.align		4
        /*0000*/ 	.byte	0x04, 0x37
        /*0002*/ 	.short	(.L_31 - .L_30)
.L_30:
        /*0004*/ 	.word	0x00000082


	//----- nvinfo : EIATTR_KPARAM_INFO
	.align		4
.L_31:
        /*0008*/ 	.byte	0x04, 0x17
        /*000a*/ 	.short	(.L_33 - .L_32)
.L_32:
        /*000c*/ 	.word	0x00000000
        /*0010*/ 	.short	0x0000
        /*0012*/ 	.short	0x0000
        /*0014*/ 	.byte	0x00, 0xf0, 0x01, 0x20


	//----- nvinfo : EIATTR_AT_ENTRY_FRAGMENTS
	.align		4
.L_33:
        /*0018*/ 	.byte	0x04, 0x4f
        /*001a*/ 	.short	(.L_35 - .L_34)


	//   ....[0]....
.L_34:
        /*001c*/ 	.word	0x00000006


	//----- nvinfo : EIATTR_RESERVED_SMEM_USED
	.align		4
.L_35:
        /*0020*/ 	.byte	0x01, 0x41
	.zero		2


	//----- nvinfo : EIATTR_SPARSE_MMA_MASK
	.align		4
        /*0024*/ 	.byte	0x03, 0x50
        /*0026*/ 	.short	0x0000


	//----- nvinfo : EIATTR_TCGEN05_1CTA_USED
	.align		4
        /*0028*/ 	.byte	0x01, 0x51
	.zero		2


	//----- nvinfo : EIATTR_MAXREG_COUNT
	.align		4
        /*002c*/ 	.byte	0x03, 0x1b
        /*002e*/ 	.short	0x00ff


	//----- nvinfo : EIATTR_NUM_BARRIERS
	.align		4
        /*0030*/ 	.byte	0x02, 0x4c
        /*0032*/ 	.byte	0x07
	.zero		1


	//----- nvinfo : EIATTR_EXTERNS
	.align		4
        /*0034*/ 	.byte	0x04, 0x0f
        /*0036*/ 	.short	(.L_37 - .L_36)


	//   ....[0]....
	.align		4
.L_36:
        /*0038*/ 	.word	index@(__assertfail)


	//----- nvinfo : EIATTR_MERCURY_ISA_VERSION
	.align		4
.L_37:
        /*003c*/ 	.byte	0x03, 0x5f
        /*003e*/ 	.short	0x0101


	//----- nvinfo : EIATTR_INT_WARP_WIDE_INSTR_OFFSETS
	.align		4
        /*0040*/ 	.byte	0x04, 0x31
        /*0042*/ 	.short	(.L_39 - .L_38)


	//   ....[0]....
.L_38:
        /*0044*/ 	.word	0x00003a50


	//   ....[1]....
        /*0048*/ 	.word	0x00003a80


	//   ....[2]....
        /*004c*/ 	.word	0x00003aa0


	//   ....[3]....
        /*0050*/ 	.word	0x00004650


	//   ....[4]....
        /*0054*/ 	.word	0x000046c0


	//   ....[5]....
        /*0058*/ 	.word	0x000047c0


	//   ....[6]....
        /*005c*/ 	.word	0x00004870


	//----- nvinfo : EIATTR_COOP_GROUP_MASK_REGIDS
	.align		4
.L_39:
        /*0060*/ 	.byte	0x04, 0x29
        /*0062*/ 	.short	(.L_41 - .L_40)


	//   ....[0]....
.L_40:
        /*0064*/ 	.word	0xffffffff


	//   ....[1]....
        /*0068*/ 	.word	0xffffffff


	//   ....[2]....
        /*006c*/ 	.word	0xffffffff


	//   ....[3]....
        /*0070*/ 	.word	0xffffffff


	//   ....[4]....
        /*0074*/ 	.word	0xffffffff


	//   ....[5]....
        /*0078*/ 	.word	0xffffffff


	//   ....[6]....
        /*007c*/ 	.word	0xffffffff


	//   ....[7]....
        /*0080*/ 	.word	0xffffffff


	//   ....[8]....
        /*0084*/ 	.word	0xffffffff


	//   ....[9]....
        /*0088*/ 	.word	0xffffffff


	//   ....[10]....
        /*008c*/ 	.word	0xffffffff


	//   ....[11]....
        /*0090*/ 	.word	0xffffffff


	//   ....[12]....
        /*0094*/ 	.word	0xffffffff


	//   ....[13]....
        /*0098*/ 	.word	0xffffffff


	//----- nvinfo : EIATTR_COOP_GROUP_INSTR_OFFSETS
	.align		4
.L_41:
        /*009c*/ 	.byte	0x04, 0x28
        /*009e*/ 	.short	(.L_43 - .L_42)


	//   ....[0]....
.L_42:
        /*00a0*/ 	.word	0x00000080


	//   ....[1]....
        /*00a4*/ 	.word	0x000004f0


	//   ....[2]....
        /*00a8*/ 	.word	0x00000670


	//   ....[3]....
        /*00ac*/ 	.word	0x000007d0


	//   ....[4]....
        /*00b0*/ 	.word	0x000008d0


	//   ....[5]....
        /*00b4*/ 	.word	0x00000a40


	//   ....[6]....
        /*00b8*/ 	.word	0x00000be0


	//   ....[7]....
        /*00bc*/ 	.word	0x00000d90


	//   ....[8]....
        /*00c0*/ 	.word	0x00001f70


	//   ....[9]....
        /*00c4*/ 	.word	0x00002d90


	//   ....[10]....
        /*00c8*/ 	.word	0x00002fa0


	//   ....[11]....
        /*00cc*/ 	.word	0x00002fd0


	//   ....[12]....
        /*00d0*/ 	.word	0x00003930


	//   ....[13]....
        /*00d4*/ 	.word	0x00003b60


	//----- nvinfo : EIATTR_VRC_CTA_INIT_COUNT
	.align		4
.L_43:
        /*00d8*/ 	.byte	0x02, 0x4a
        /*00da*/ 	.byte	0x80
	.zero		1


	//----- nvinfo : EIATTR_SYSCALL_OFFSETS
	.align		4
        /*00dc*/ 	.byte	0x04, 0x46
        /*00de*/ 	.short	(.L_45 - .L_44)


	//   ....[0]....
.L_44:
        /*00e0*/ 	.word	0x00005470


	//   ....[1]....
        /*00e4*/ 	.word	0x000055b0


	//   ....[2]....
        /*00e8*/ 	.word	0x00005de0


	//   ....[3]....
        /*00ec*/ 	.word	0x00006b80


	//----- nvinfo : EIATTR_MBARRIER_INSTR_OFFSETS
	.align		4
.L_45:
        /*00f0*/ 	.byte	0x04, 0x39
        /*00f2*/ 	.short	(.L_47 - .L_46)


	//   ....[0]....
.L_46:
        /*00f4*/ 	.word	0x00000600
        /*00f8*/ 	.word	0x000000ff
        /*00fc*/ 	.word	0x00000000
        /*0100*/ 	.short	0x0100
        /*0102*/ 	.byte	0x04
	.zero		1


	//   ....[1]....
        /*0104*/ 	.word	0x00000610
        /*0108*/ 	.word	0x000000ff
        /*010c*/ 	.word	0x00000018
        /*0110*/ 	.short	0x0100
        /*0112*/ 	.byte	0x04
	.zero		1


	//   ....[2]....
        /*0114*/ 	.word	0x00000620
        /*0118*/ 	.word	0x000000ff
        /*011c*/ 	.word	0x00000008
        /*0120*/ 	.short	0x0100
        /*0122*/ 	.byte	0x04
	.zero		1


	//   ....[3]....
        /*0124*/ 	.word	0x00000630
        /*0128*/ 	.word	0x000000ff
        /*012c*/ 	.word	0x00000020
        /*0130*/ 	.short	0x0100
        /*0132*/ 	.byte	0x04
	.zero		1


	//   ....[4]....
        /*0134*/ 	.word	0x00000640
        /*0138*/ 	.word	0x000000ff
        /*013c*/ 	.word	0x00000010
        /*0140*/ 	.short	0x0100
        /*0142*/ 	.byte	0x04
	.zero		1


	//   ....[5]....
        /*0144*/ 	.word	0x00000650
        /*0148*/ 	.word	0x000000ff
        /*014c*/ 	.word	0x00000028
        /*0150*/ 	.short	0x0100
        /*0152*/ 	.byte	0x04
	.zero		1


	//   ....[6]....
        /*0154*/ 	.word	0x00000780
        /*0158*/ 	.word	0x000000ff
        /*015c*/ 	.word	0x00000030
        /*0160*/ 	.short	0x0100
        /*0162*/ 	.byte	0x04
	.zero		1


	//   ....[7]....
        /*0164*/ 	.word	0x00000790
        /*0168*/ 	.word	0x000000ff
        /*016c*/ 	.word	0x00000040
        /*0170*/ 	.short	0x0100
        /*0172*/ 	.byte	0x04
	.zero		1


	//   ....[8]....
        /*0174*/ 	.word	0x000007a0
        /*0178*/ 	.word	0x000000ff
        /*017c*/ 	.word	0x00000038
        /*0180*/ 	.short	0x0100
        /*0182*/ 	.byte	0x04
	.zero		1


	//   ....[9]....
        /*0184*/ 	.word	0x000007b0
        /*0188*/ 	.word	0x000000ff
        /*018c*/ 	.word	0x00000048
        /*0190*/ 	.short	0x0100
        /*0192*/ 	.byte	0x04
	.zero		1


	//   ....[10]....
        /*0194*/ 	.word	0x000008a0
        /*0198*/ 	.word	0x000000ff
        /*019c*/ 	.word	0x00000050
        /*01a0*/ 	.short	0x0100
        /*01a2*/ 	.byte	0x06
	.zero		1


	//   ....[11]....
        /*01a4*/ 	.word	0x000008b0
        /*01a8*/ 	.word	0x000000ff
        /*01ac*/ 	.word	0x00000058
        /*01b0*/ 	.short	0x0100
        /*01b2*/ 	.byte	0x06
	.zero		1


	//   ....[12]....
        /*01b4*/ 	.word	0x000009f0
        /*01b8*/ 	.word	0x000000ff
        /*01bc*/ 	.word	0x00000060
        /*01c0*/ 	.short	0x0100
        /*01c2*/ 	.byte	0x06
	.zero		1


	//   ....[13]....
        /*01c4*/ 	.word	0x00000a00
        /*01c8*/ 	.word	0x000000ff
        /*01cc*/ 	.word	0x00000070
        /*01d0*/ 	.short	0x0100
        /*01d2*/ 	.byte	0x06
	.zero		1


	//   ....[14]....
        /*01d4*/ 	.word	0x00000a10
        /*01d8*/ 	.word	0x000000ff
        /*01dc*/ 	.word	0x00000068
        /*01e0*/ 	.short	0x0100
        /*01e2*/ 	.byte	0x06
	.zero		1


	//   ....[15]....
        /*01e4*/ 	.word	0x00000a20
        /*01e8*/ 	.word	0x000000ff
        /*01ec*/ 	.word	0x00000078
        /*01f0*/ 	.short	0x0100
        /*01f2*/ 	.byte	0x06
	.zero		1


	//   ....[16]....
        /*01f4*/ 	.word	0x00000b50
        /*01f8*/ 	.word	0x000000ff
        /*01fc*/ 	.word	0x00000080
        /*0200*/ 	.short	0x0100
        /*0202*/ 	.byte	0x04
	.zero		1


	//   ....[17]....
        /*0204*/ 	.word	0x00000b60
        /*0208*/ 	.word	0x000000ff
        /*020c*/ 	.word	0x000000a0
        /*0210*/ 	.short	0x0100
        /*0212*/ 	.byte	0x04
	.zero		1


	//   ....[18]....
        /*0214*/ 	.word	0x00000b70
        /*0218*/ 	.word	0x000000ff
        /*021c*/ 	.word	0x00000088
        /*0220*/ 	.short	0x0100
        /*0222*/ 	.byte	0x04
	.zero		1


	//   ....[19]....
        /*0224*/ 	.word	0x00000b80
        /*0228*/ 	.word	0x000000ff
        /*022c*/ 	.word	0x000000a8
        /*0230*/ 	.short	0x0100
        /*0232*/ 	.byte	0x04
	.zero		1


	//   ....[20]....
        /*0234*/ 	.word	0x00000b90
        /*0238*/ 	.word	0x000000ff
        /*023c*/ 	.word	0x00000090
        /*0240*/ 	.short	0x0100
        /*0242*/ 	.byte	0x04
	.zero		1


	//   ....[21]....
        /*0244*/ 	.word	0x00000ba0
        /*0248*/ 	.word	0x000000ff
        /*024c*/ 	.word	0x000000b0
        /*0250*/ 	.short	0x0100
        /*0252*/ 	.byte	0x04
	.zero		1


	//   ....[22]....
        /*0254*/ 	.word	0x00000bb0
        /*0258*/ 	.word	0x000000ff
        /*025c*/ 	.word	0x00000098
        /*0260*/ 	.short	0x0100
        /*0262*/ 	.byte	0x04
	.zero		1


	//   ....[23]....
        /*0264*/ 	.word	0x00000bc0
        /*0268*/ 	.word	0x000000ff
        /*026c*/ 	.word	0x000000b8
        /*0270*/ 	.short	0x0100
        /*0272*/ 	.byte	0x04
	.zero		1


	//   ....[24]....
        /*0274*/ 	.word	0x00000cb0
        /*0278*/ 	.word	0x000000ff
        /*027c*/ 	.word	0x000000c0
        /*0280*/ 	.short	0x0100
        /*0282*/ 	.byte	0x04
	.zero		1


	//   ....[25]....
        /*0284*/ 	.word	0x00000cc0
        /*0288*/ 	.word	0x000000ff
        /*028c*/ 	.word	0x000000d0
        /*0290*/ 	.short	0x0100
        /*0292*/ 	.byte	0x04
	.zero		1


	//   ....[26]....
        /*0294*/ 	.word	0x00000cd0
        /*0298*/ 	.word	0x000000ff
        /*029c*/ 	.word	0x000000c8
        /*02a0*/ 	.short	0x0100
        /*02a2*/ 	.byte	0x04
	.zero		1


	//   ....[27]....
        /*02a4*/ 	.word	0x00000ce0
        /*02a8*/ 	.word	0x000000ff
        /*02ac*/ 	.word	0x000000d8
        /*02b0*/ 	.short	0x0100
        /*02b2*/ 	.byte	0x04
	.zero		1


	//   ....[28]....
        /*02b4*/ 	.word	0x000017f0
        /*02b8*/ 	.word	0x00000000
        /*02bc*/ 	.word	0x000000d0
        /*02c0*/ 	.short	0x010a
        /*02c2*/ 	.byte	0xff
	.zero		1


	//   ....[29]....
        /*02c4*/ 	.word	0x00001820
        /*02c8*/ 	.word	0x00000000
        /*02cc*/ 	.word	0x000000c0
        /*02d0*/ 	.short	0x0101
        /*02d2*/ 	.byte	0xff
	.zero		1


	//   ....[30]....
        /*02d4*/ 	.word	0x000018f0
        /*02d8*/ 	.word	0x000000ff
        /*02dc*/ 	.word	0x00000018
        /*02e0*/ 	.short	0x010a
        /*02e2*/ 	.byte	0x04
	.zero		1


	//   ....[31]....
        /*02e4*/ 	.word	0x00001970
        /*02e8*/ 	.word	0x000000ff
        /*02ec*/ 	.word	0x00000018
        /*02f0*/ 	.short	0x010a
        /*02f2*/ 	.byte	0x21
	.zero		1


	//   ....[32]....
        /*02f4*/ 	.word	0x00001b00
        /*02f8*/ 	.word	0x000000ff
        /*02fc*/ 	.word	0x00000018
        /*0300*/ 	.short	0x010a
        /*0302*/ 	.byte	0x08
	.zero		1


	//   ....[33]....
        /*0304*/ 	.word	0x00001c20
        /*0308*/ 	.word	0x000000ff
        /*030c*/ 	.word	0x00000058
        /*0310*/ 	.short	0x0101
        /*0312*/ 	.byte	0x06
	.zero		1


	//   ....[34]....
        /*0314*/ 	.word	0x00001c40
        /*0318*/ 	.word	0x000000ff
        /*031c*/ 	.word	0x00000018
        /*0320*/ 	.short	0x010a
        /*0322*/ 	.byte	0x04
	.zero		1


	//   ....[35]....
        /*0324*/ 	.word	0x00001cc0
        /*0328*/ 	.word	0x000000ff
        /*032c*/ 	.word	0x00000018
        /*0330*/ 	.short	0x010a
        /*0332*/ 	.byte	0x11
	.zero		1


	//   ....[36]....
        /*0334*/ 	.word	0x00001ed0
        /*0338*/ 	.word	0x000000ff
        /*033c*/ 	.word	0x00000018
        /*0340*/ 	.short	0x010a
        /*0342*/ 	.byte	0x07
	.zero		1


	//   ....[37]....
        /*0344*/ 	.word	0x00001fa0
        /*0348*/ 	.word	0x00000003
        /*034c*/ 	.word	0x00000060
        /*0350*/ 	.short	0x010a
        /*0352*/ 	.byte	0xff
	.zero		1


	//   ....[38]....
        /*0354*/ 	.word	0x000020f0
        /*0358*/ 	.word	0x00000000
        /*035c*/ 	.word	0x00000000
        /*0360*/ 	.short	0x0101
        /*0362*/ 	.byte	0xff
	.zero		1


	//   ....[39]....
        /*0364*/ 	.word	0x000026a0
        /*0368*/ 	.word	0x000000ff
        /*036c*/ 	.word	0x00000000
        /*0370*/ 	.short	0x010a
        /*0372*/ 	.byte	0x04
	.zero		1


	//   ....[40]....
        /*0374*/ 	.word	0x00002730
        /*0378*/ 	.word	0x000000ff
        /*037c*/ 	.word	0x00000000
        /*0380*/ 	.short	0x010a
        /*0382*/ 	.byte	0x05
	.zero		1


	//   ....[41]....
        /*0384*/ 	.word	0x000027d0
        /*0388*/ 	.word	0x00000000
        /*038c*/ 	.word	0x00000000
        /*0390*/ 	.short	0x010a
        /*0392*/ 	.byte	0xff
	.zero		1


	//   ....[42]....
        /*0394*/ 	.word	0x000028f0
        /*0398*/ 	.word	0x00000002
        /*039c*/ 	.word	0x000000c0
        /*03a0*/ 	.short	0x010a
        /*03a2*/ 	.byte	0xff
	.zero		1


	//   ....[43]....
        /*03a4*/ 	.word	0x00002960
        /*03a8*/ 	.word	0x00000002
        /*03ac*/ 	.word	0x00000000
        /*03b0*/ 	.short	0x0101
        /*03b2*/ 	.byte	0xff
	.zero		1


	//   ....[44]....
        /*03b4*/ 	.word	0x00002980
        /*03b8*/ 	.word	0x000000ff
        /*03bc*/ 	.word	0x00000070
        /*03c0*/ 	.short	0x010a
        /*03c2*/ 	.byte	0x04
	.zero		1


	//   ....[45]....
        /*03c4*/ 	.word	0x00002aa0
        /*03c8*/ 	.word	0x00000002
        /*03cc*/ 	.word	0x00000060
        /*03d0*/ 	.short	0x010a
        /*03d2*/ 	.byte	0xff
	.zero		1


	//   ....[46]....
        /*03d4*/ 	.word	0x00002ba0
        /*03d8*/ 	.word	0x00000002
        /*03dc*/ 	.word	0x00000000
        /*03e0*/ 	.short	0x0101
        /*03e2*/ 	.byte	0xff
	.zero		1


	//   ....[47]....
        /*03e4*/ 	.word	0x00002c30
        /*03e8*/ 	.word	0x000000ff
        /*03ec*/ 	.word	0x00000070
        /*03f0*/ 	.short	0x0106
        /*03f2*/ 	.byte	0x04
	.zero		1


	//   ....[48]....
        /*03f4*/ 	.word	0x00002c50
        /*03f8*/ 	.word	0x000000ff
        /*03fc*/ 	.word	0x00000070
        /*0400*/ 	.short	0x010a
        /*0402*/ 	.byte	0x04
	.zero		1


	//   ....[49]....
        /*0404*/ 	.word	0x00002ce0
        /*0408*/ 	.word	0x000000ff
        /*040c*/ 	.word	0x00000070
        /*0410*/ 	.short	0x0106
        /*0412*/ 	.byte	0x07
	.zero		1


	//   ....[50]....
        /*0414*/ 	.word	0x00002d20
        /*0418*/ 	.word	0x00000000
        /*041c*/ 	.word	0x00000070
        /*0420*/ 	.short	0x010a
        /*0422*/ 	.byte	0xff
	.zero		1


	//   ....[51]....
        /*0424*/ 	.word	0x00003210
        /*0428*/ 	.word	0x00000000
        /*042c*/ 	.word	0x00000060
        /*0430*/ 	.short	0x010a
        /*0432*/ 	.byte	0xff
	.zero		1


	//   ....[52]....
        /*0434*/ 	.word	0x00003310
        /*0438*/ 	.word	0x00000003
        /*043c*/ 	.word	0x00000000
        /*0440*/ 	.short	0x0101
        /*0442*/ 	.byte	0xff
	.zero		1


	//   ....[53]....
        /*0444*/ 	.word	0x00003320
        /*0448*/ 	.word	0x000000ff
        /*044c*/ 	.word	0x00000000
        /*0450*/ 	.short	0x010a
        /*0452*/ 	.byte	0x04
	.zero		1


	//   ....[54]....
        /*0454*/ 	.word	0x00003340
        /*0458*/ 	.word	0x000000ff
        /*045c*/ 	.word	0x000000a0
        /*0460*/ 	.short	0x010a
        /*0462*/ 	.byte	0x13
	.zero		1


	//   ....[55]....
        /*0464*/ 	.word	0x00003480
        /*0468*/ 	.word	0x000000ff
        /*046c*/ 	.word	0x00000000
        /*0470*/ 	.short	0x010a
        /*0472*/ 	.byte	0x06
	.zero		1


	//   ....[56]....
        /*0474*/ 	.word	0x00003580
        /*0478*/ 	.word	0x000000ff
        /*047c*/ 	.word	0x00000000
        /*0480*/ 	.short	0x010a
        /*0482*/ 	.byte	0x04
	.zero		1


	//   ....[57]....
        /*0484*/ 	.word	0x00003760
        /*0488*/ 	.word	0x000000ff
        /*048c*/ 	.word	0x00000000
        /*0490*/ 	.short	0x010a
        /*0492*/ 	.byte	0x04
	.zero		1


	//   ....[58]....
        /*0494*/ 	.word	0x000037f0
        /*0498*/ 	.word	0x000000ff
        /*049c*/ 	.word	0x00000000
        /*04a0*/ 	.short	0x010a
        /*04a2*/ 	.byte	0x05
	.zero		1


	//   ....[59]....
        /*04a4*/ 	.word	0x00003880
        /*04a8*/ 	.word	0x000000ff
        /*04ac*/ 	.word	0x00000000
        /*04b0*/ 	.short	0x010a
        /*04b2*/ 	.byte	0x05
	.zero		1


	//   ....[60]....
        /*04b4*/ 	.word	0x00003910
        /*04b8*/ 	.word	0x000000ff
        /*04bc*/ 	.word	0x00000000
        /*04c0*/ 	.short	0x010a
        /*04c2*/ 	.byte	0x04
	.zero		1


	//   ....[61]....
        /*04c4*/ 	.word	0x00003e10
        /*04c8*/ 	.word	0x00000008
        /*04cc*/ 	.word	0x00000060
        /*04d0*/ 	.short	0x010a
        /*04d2*/ 	.byte	0xff
	.zero		1


	//   ....[62]....
        /*04d4*/ 	.word	0x00003f80
        /*04d8*/ 	.word	0x00000000
        /*04dc*/ 	.word	0x00000000
        /*04e0*/ 	.short	0x0101
        /*04e2*/ 	.byte	0xff
	.zero		1


	//   ....[63]....
        /*04e4*/ 	.word	0x00004460
        /*04e8*/ 	.word	0x000000ff
        /*04ec*/ 	.word	0x00000058
        /*04f0*/ 	.short	0x010a
        /*04f2*/ 	.byte	0x15
	.zero		1


	//   ....[64]....
        /*04f4*/ 	.word	0x000045f0
        /*04f8*/ 	.word	0x000000ff
        /*04fc*/ 	.word	0x00000040
        /*0500*/ 	.short	0x010a
        /*0502*/ 	.byte	0x15
	.zero		1


	//   ....[65]....
        /*0504*/ 	.word	0x00004760
        /*0508*/ 	.word	0x000000ff
        /*050c*/ 	.word	0x00000030
        /*0510*/ 	.short	0x010b
        /*0512*/ 	.byte	0x15
	.zero		1


	//   ....[66]....
        /*0514*/ 	.word	0x00004780
        /*0518*/ 	.word	0x000000ff
        /*051c*/ 	.word	0x00000000
        /*0520*/ 	.short	0x0101
        /*0522*/ 	.byte	0x04
	.zero		1


	//   ....[67]....
        /*0524*/ 	.word	0x00004790
        /*0528*/ 	.word	0x000000ff
        /*052c*/ 	.word	0x00000048
        /*0530*/ 	.short	0x010a
        /*0532*/ 	.byte	0x15
	.zero		1


	//   ....[68]....
        /*0534*/ 	.word	0x00004980
        /*0538*/ 	.word	0x000000ff
        /*053c*/ 	.word	0x00000038
        /*0540*/ 	.short	0x010b
        /*0542*/ 	.byte	0x15
	.zero		1


	//   ....[69]....
        /*0544*/ 	.word	0x00004990
        /*0548*/ 	.word	0x000000ff
        /*054c*/ 	.word	0x00000000
        /*0550*/ 	.short	0x0101
        /*0552*/ 	.byte	0x26
	.zero		1


	//   ....[70]....
        /*0554*/ 	.word	0x000049c0
        /*0558*/ 	.word	0x000000ff
        /*055c*/ 	.word	0x00000040
        /*0560*/ 	.short	0x010a
        /*0562*/ 	.byte	0x15
	.zero		1


	//   ....[71]....
        /*0564*/ 	.word	0x00004a00
        /*0568*/ 	.word	0x00000000
        /*056c*/ 	.word	0x00000048
        /*0570*/ 	.short	0x010a
        /*0572*/ 	.byte	0xff
	.zero		1


	//   ....[72]....
        /*0574*/ 	.word	0x00004d10
        /*0578*/ 	.word	0x00000003
        /*057c*/ 	.word	0x00000060
        /*0580*/ 	.short	0x010a
        /*0582*/ 	.byte	0xff
	.zero		1


	//   ....[73]....
        /*0584*/ 	.word	0x00004e90
        /*0588*/ 	.word	0x00000000
        /*058c*/ 	.word	0x00000000
        /*0590*/ 	.short	0x0101
        /*0592*/ 	.byte	0xff
	.zero		1


	//   ....[74]....
        /*0594*/ 	.word	0x000059a0
        /*0598*/ 	.word	0x00000003
        /*059c*/ 	.word	0x00000030
        /*05a0*/ 	.short	0x010a
        /*05a2*/ 	.byte	0xff
	.zero		1


	//   ....[75]....
        /*05a4*/ 	.word	0x000059e0
        /*05a8*/ 	.word	0x0000002b
        /*05ac*/ 	.word	0x00000080
        /*05b0*/ 	.short	0x010a
        /*05b2*/ 	.byte	0xff
	.zero		1


	//   ....[76]....
        /*05b4*/ 	.word	0x00005b20
        /*05b8*/ 	.word	0x00000003
        /*05bc*/ 	.word	0x00000030
        /*05c0*/ 	.short	0x010a
        /*05c2*/ 	.byte	0xff
	.zero		1


	//   ....[77]....
        /*05c4*/ 	.word	0x00005c40
        /*05c8*/ 	.word	0x00000000
        /*05cc*/ 	.word	0x00000000
        /*05d0*/ 	.short	0x0101
        /*05d2*/ 	.byte	0xff
	.zero		1


	//   ....[78]....
        /*05d4*/ 	.word	0x00005cc0
        /*05d8*/ 	.word	0x0000002b
        /*05dc*/ 	.word	0x00000080
        /*05e0*/ 	.short	0x010a
        /*05e2*/ 	.byte	0xff
	.zero		1


	//   ....[79]....
        /*05e4*/ 	.word	0x00006830
        /*05e8*/ 	.word	0x00000003
        /*05ec*/ 	.word	0x00000030
        /*05f0*/ 	.short	0x010a
        /*05f2*/ 	.byte	0xff
	.zero		1


	//   ....[80]....
        /*05f4*/ 	.word	0x000068e0
        /*05f8*/ 	.word	0x00000003
        /*05fc*/ 	.word	0x00000030
        /*0600*/ 	.short	0x010a
        /*0602*/ 	.byte	0xff
	.zero		1


	//   ....[81]....
        /*0604*/ 	.word	0x00006a00
        /*0608*/ 	.word	0x00000000
        /*060c*/ 	.word	0x00000000
        /*0610*/ 	.short	0x0101
        /*0612*/ 	.byte	0xff
	.zero		1


	//   ....[82]....
        /*0614*/ 	.word	0x00006e10
        /*0618*/ 	.word	0x000000ff
        /*061c*/ 	.word	0x00000000
        /*0620*/ 	.short	0x0101
        /*0622*/ 	.byte	0x04
	.zero		1


	//   ....[83]....
        /*0624*/ 	.word	0x00007710
        /*0628*/ 	.word	0x00000000
        /*062c*/ 	.word	0x000000d0
        /*0630*/ 	.short	0x010a
        /*0632*/ 	.byte	0xff
	.zero		1


	//   ....[84]....
        /*0634*/ 	.word	0x00007770
        /*0638*/ 	.word	0x00000000
        /*063c*/ 	.word	0x00000018
        /*0640*/ 	.short	0x010a
        /*0642*/ 	.byte	0xff
	.zero		1


	//   ....[85]....
        /*0644*/ 	.word	0x000077d0
        /*0648*/ 	.word	0x00000000
        /*064c*/ 	.word	0x00000018
        /*0650*/ 	.short	0x010a
        /*0652*/ 	.byte	0xff
	.zero		1


	//   ....[86]....
        /*0654*/ 	.word	0x00007820
        /*0658*/ 	.word	0x00000003
        /*065c*/ 	.word	0x00000060
        /*0660*/ 	.short	0x010a
        /*0662*/ 	.byte	0xff
	.zero		1


	//   ....[87]....
        /*0664*/ 	.word	0x00007880
        /*0668*/ 	.word	0x00000000
        /*066c*/ 	.word	0x00000000
        /*0670*/ 	.short	0x010a
        /*0672*/ 	.byte	0xff
	.zero		1


	//   ....[88]....
        /*0674*/ 	.word	0x000078e0
        /*0678*/ 	.word	0x00000000
        /*067c*/ 	.word	0x00000000
        /*0680*/ 	.short	0x010a
        /*0682*/ 	.byte	0xff
	.zero		1


	//   ....[89]....
        /*0684*/ 	.word	0x00007930
        /*0688*/ 	.word	0x00000002
        /*068c*/ 	.word	0x000000c0
        /*0690*/ 	.short	0x010a
        /*0692*/ 	.byte	0xff
	.zero		1


	//   ....[90]....
        /*0694*/ 	.word	0x00007990
        /*0698*/ 	.word	0x00000002
        /*069c*/ 	.word	0x00000070
        /*06a0*/ 	.short	0x010a
        /*06a2*/ 	.byte	0xff
	.zero		1


	//   ....[91]....
        /*06a4*/ 	.word	0x000079e0
        /*06a8*/ 	.word	0x00000002
        /*06ac*/ 	.word	0x00000060
        /*06b0*/ 	.short	0x010a
        /*06b2*/ 	.byte	0xff
	.zero		1


	//   ....[92]....
        /*06b4*/ 	.word	0x00007a40
        /*06b8*/ 	.word	0x00000000
        /*06bc*/ 	.word	0x00000070
        /*06c0*/ 	.short	0x010a
        /*06c2*/ 	.byte	0xff
	.zero		1


	//   ....[93]....
        /*06c4*/ 	.word	0x00007a90
        /*06c8*/ 	.word	0x00000000
        /*06cc*/ 	.word	0x00000060
        /*06d0*/ 	.short	0x010a
        /*06d2*/ 	.byte	0xff
	.zero		1


	//   ....[94]....
        /*06d4*/ 	.word	0x00007af0
        /*06d8*/ 	.word	0x00000002
        /*06dc*/ 	.word	0x000000a0
        /*06e0*/ 	.short	0x010a
        /*06e2*/ 	.byte	0xff
	.zero		1


	//   ....[95]....
        /*06e4*/ 	.word	0x00007b50
        /*06e8*/ 	.word	0x00000000
        /*06ec*/ 	.word	0x00000000
        /*06f0*/ 	.short	0x010a
        /*06f2*/ 	.byte	0xff
	.zero		1


	//   ....[96]....
        /*06f4*/ 	.word	0x00007bb0
        /*06f8*/ 	.word	0x00000000
        /*06fc*/ 	.word	0x00000000
        /*0700*/ 	.short	0x010a
        /*0702*/ 	.byte	0xff
	.zero		1


	//   ....[97]....
        /*0704*/ 	.word	0x00007c10
        /*0708*/ 	.word	0x00000000
        /*070c*/ 	.word	0x00000000
        /*0710*/ 	.short	0x010a
        /*0712*/ 	.byte	0xff
	.zero		1


	//   ....[98]....
        /*0714*/ 	.word	0x00007c70
        /*0718*/ 	.word	0x00000000
        /*071c*/ 	.word	0x00000000
        /*0720*/ 	.short	0x010a
        /*0722*/ 	.byte	0xff
	.zero		1


	//   ....[99]....
        /*0724*/ 	.word	0x00007cd0
        /*0728*/ 	.word	0x00000000
        /*072c*/ 	.word	0x00000000
        /*0730*/ 	.short	0x010a
        /*0732*/ 	.byte	0xff
	.zero		1


	//   ....[100]....
        /*0734*/ 	.word	0x00007d20
        /*0738*/ 	.word	0x00000008
        /*073c*/ 	.word	0x00000060
        /*0740*/ 	.short	0x010a
        /*0742*/ 	.byte	0xff
	.zero		1


	//   ....[101]....
        /*0744*/ 	.word	0x00007d80
        /*0748*/ 	.word	0x00000000
        /*074c*/ 	.word	0x00000058
        /*0750*/ 	.short	0x010a
        /*0752*/ 	.byte	0xff
	.zero		1


	//   ....[102]....
        /*0754*/ 	.word	0x00007de0
        /*0758*/ 	.word	0x00000000
        /*075c*/ 	.word	0x00000040
        /*0760*/ 	.short	0x010a
        /*0762*/ 	.byte	0xff
	.zero		1


	//   ....[103]....
        /*0764*/ 	.word	0x00007e40
        /*0768*/ 	.word	0x00000000
        /*076c*/ 	.word	0x00000048
        /*0770*/ 	.short	0x010a
        /*0772*/ 	.byte	0xff
	.zero		1


	//   ....[104]....
        /*0774*/ 	.word	0x00007ea0
        /*0778*/ 	.word	0x00000000
        /*077c*/ 	.word	0x00000040
        /*0780*/ 	.short	0x010a
        /*0782*/ 	.byte	0xff
	.zero		1


	//   ....[105]....
        /*0784*/ 	.word	0x00007ef0
        /*0788*/ 	.word	0x00000003
        /*078c*/ 	.word	0x00000060
        /*0790*/ 	.short	0x010a
        /*0792*/ 	.byte	0xff
	.zero		1


	//   ....[106]....
        /*0794*/ 	.word	0x00007f40
        /*0798*/ 	.word	0x00000003
        /*079c*/ 	.word	0x00000030
        /*07a0*/ 	.short	0x010a
        /*07a2*/ 	.byte	0xff
	.zero		1


	//   ....[107]....
        /*07a4*/ 	.word	0x00007f90
        /*07a8*/ 	.word	0x0000002b
        /*07ac*/ 	.word	0x00000080
        /*07b0*/ 	.short	0x010a
        /*07b2*/ 	.byte	0xff
	.zero		1


	//   ....[108]....
        /*07b4*/ 	.word	0x00007fe0
        /*07b8*/ 	.word	0x00000003
        /*07bc*/ 	.word	0x00000030
        /*07c0*/ 	.short	0x010a
        /*07c2*/ 	.byte	0xff
	.zero		1


	//----- nvinfo : EIATTR_NUM_MBARRIERS
	.align		4
.L_47:
        /*07c4*/ 	.byte	0x03, 0x38
        /*07c6*/ 	.short	0x001c


	//----- nvinfo : EIATTR_EXIT_INSTR_OFFSETS
	.align		4
        /*07c8*/ 	.byte	0x04, 0x1c
        /*07ca*/ 	.short	(.L_49 - .L_48)


	//   ....[0]....
.L_48:
        /*07cc*/ 	.word	0x00002800


	//   ....[1]....
        /*07d0*/ 	.word	0x00002cf0


	//   ....[2]....
        /*07d4*/ 	.word	0x00002d50


	//   ....[3]....
        /*07d8*/ 	.word	0x00003b70


	//   ....[4]....
        /*07dc*/ 	.word	0x00004a30


	//   ....[5]....
        /*07e0*/ 	.word	0x00004a70


	//   ....[6]....
        /*07e4*/ 	.word	0x00007700


	//----- nvinfo : EIATTR_MAX_THREADS
	.align		4
.L_49:
        /*07e8*/ 	.byte	0x04, 0x05
        /*07ea*/ 	.short	(.L_51 - .L_50)
.L_50:
        /*07ec*/ 	.word	0x00000100
        /*07f0*/ 	.word	0x00000001
        /*07f4*/ 	.word	0x00000001


	//----- nvinfo : EIATTR_CRS_STACK_SIZE
	.align		4
.L_51:
        /*07f8*/ 	.byte	0x04, 0x1e
        /*07fa*/ 	.short	(.L_53 - .L_52)
.L_52:
        /*07fc*/ 	.word	0x00000000


	//----- nvinfo : EIATTR_CBANK_PARAM_SIZE
	.align		4
.L_53:
        /*0800*/ 	.byte	0x03, 0x19
        /*0802*/ 	.short	0x0800


	//----- nvinfo : EIATTR_PARAM_CBANK
	.align		4
        /*0804*/ 	.byte	0x04, 0x0a
        /*0806*/ 	.short	(.L_55 - .L_54)
	.align		4
.L_54:
        /*0808*/ 	.word	index@(.nv.constant0._ZN7cutlass13device_kernelINS_4gemm6kernel13GemmUniversalIN4cute5tupleIJiiiiEEENS1_10collective13CollectiveMmaINS1_35MainloopSm100TmaUmmaWarpSpecializedILi3ELi2ELi4ENS5_IJNS4_1CILi2EEENSA_ILi1EEESC_EEEEENS5_IJNSA_ILi64EEENSA_ILi128EEENSA_ILi32EEEEEEaNS5_IJlSC_lEEEaSJ_NS4_8TiledMMAINS4_8MMA_AtomIJNS4_15SM100_MMA_S8_SSIaaiLi64ELi128ELNS4_4UMMA5MajorE0ELSO_0ELNSN_8SaturateE0EEEEEENS4_6LayoutINS5_IJSC_SC_SC_EEENS5_IJNSA_ILi0EEESU_SU_EEEEENS5_IJNS4_10UnderscoreESX_SX_EEEEENS4_13SM90_TMA_LOADENS4_14ComposedLayoutINS4_7SwizzleILi1ELi4ELi3EEENS4_18smem_ptr_flag_bitsILi8EEENSS_INS5_IJNSA_ILi8EEESH_EEENS5_IJSH_SC_EEEEEEEvNS4_8identityENS4_23SM90_TMA_LOAD_MULTICASTES1A_vS1B_EENS_8epilogue10collective18CollectiveEpilogueINS1E_23Sm100TmaWarpSpecializedILi2ELi2ELi32ELb0ELb0EEEJSI_NS5_IJNSS_ISF_SC_EES1J_EEEaSJ_aSJ_NS1E_6fusion15FusionCallbacksIS1I_NS1L_17LinearCombinationIaiaiLNS_15FloatRoundStyleE2EEESI_S1K_JEEENS4_5SM1004TMEM4LOAD26SM100_TMEM_LOAD_16dp32b32xES10_NS11_INS12_ILi2ELi4ELi3EEES15_NSS_INS5_IJS16_SF_EEENS5_IJSF_SC_EEEEEEENS4_39AutoVectorizingCopyWithAssumedAlignmentILi128EEENS4_14SM90_TMA_STOREES1Z_S21_S21_EEEvvEEEEvNT_6ParamsE)
        /*080c*/ 	.short	0x0380
        /*080e*/ 	.short	0x0800


	//----- nvinfo : EIATTR_SW_WAR
	.align		4
.L_55:
        /*0810*/ 	.byte	0x04, 0x36
        /*0812*/ 	.short	(.L_57 - .L_56)
.L_56:
        /*0814*/ 	.word	0x00000008
.L_57:


//--------------------- .nv.callgraph             --------------------------
	.section	.nv.callgraph,"",@"SHT_CUDA_CALLGRAPH"
	.align	4
	.sectionentsize	8
	.align		4
        /*0000*/ 	.word	0x00000000
	.align		4
        /*0004*/ 	.word	0xffffffff
	.align		4
        /*0008*/ 	.word	index@(_ZN7cutlass13device_kernelINS_4gemm6kernel13GemmUniversalIN4cute5tupleIJiiiiEEENS1_10collective13CollectiveMmaINS1_35MainloopSm100TmaUmmaWarpSpecializedILi3ELi2ELi4ENS5_IJNS4_1CILi2EEENSA_ILi1EEESC_EEEEENS5_IJNSA_ILi64EEENSA_ILi128EEENSA_ILi32EEEEEEaNS5_IJlSC_lEEEaSJ_NS4_8TiledMMAINS4_8MMA_AtomIJNS4_15SM100_MMA_S8_SSIaaiLi64ELi128ELNS4_4UMMA5MajorE0ELSO_0ELNSN_8SaturateE0EEEEEENS4_6LayoutINS5_IJSC_SC_SC_EEENS5_IJNSA_ILi0EEESU_SU_EEEEENS5_IJNS4_10UnderscoreESX_SX_EEEEENS4_13SM90_TMA_LOADENS4_14ComposedLayoutINS4_7SwizzleILi1ELi4ELi3EEENS4_18smem_ptr_flag_bitsILi8EEENSS_INS5_IJNSA_ILi8EEESH_EEENS5_IJSH_SC_EEEEEEEvNS4_8identityENS4_23SM90_TMA_LOAD_MULTICASTES1A_vS1B_EENS_8epilogue10collective18CollectiveEpilogueINS1E_23Sm100TmaWarpSpecializedILi2ELi2ELi32ELb0ELb0EEEJSI_NS5_IJNSS_ISF_SC_EES1J_EEEaSJ_aSJ_NS1E_6fusion15FusionCallbacksIS1I_NS1L_17LinearCombinationIaiaiLNS_15FloatRoundStyleE2EEESI_S1K_JEEENS4_5SM1004TMEM4LOAD26SM100_TMEM_LOAD_16dp32b32xES10_NS11_INS12_ILi2ELi4ELi3EEES15_NSS_INS5_IJS16_SF_EEENS5_IJSF_SC_EEEEEEENS4_39AutoVectorizingCopyWithAssumedAlignmentILi128EEENS4_14SM90_TMA_STOREES1Z_S21_S21_EEEvvEEEEvNT_6ParamsE)
	.align		4
        /*000c*/ 	.word	index@(__assertfail)
	.align		4
        /*0010*/ 	.word	0x00000000
	.align		4
        /*0014*/ 	.word	0xfffffffe
	.align		4
        /*0018*/ 	.word	0x00000000
	.align		4
        /*001c*/ 	.word	0xfffffffd
	.align		4
        /*0020*/ 	.word	0x00000000
	.align		4
        /*0024*/ 	.word	0xfffffffc


//--------------------- .nv.constant4             --------------------------
	.section	.nv.constant4,"a",@progbits
	.align	8
	.align		8
.nv.constant4:
        /*0000*/ 	.dword	__assertfail
	.align		8
        /*0008*/ 	.dword	__unnamed_1
	.align		8
        /*0010*/ 	.dword	__unnamed_2
	.align		8
        /*0018*/ 	.dword	_ZN40_INTERNAL_259b3d63_4_k_cu_5636155b_100604cuda3std3__45__cpo5beginE
	.align		8
        /*0020*/ 	.dword	_ZN40_INTERNAL_259b3d63_4_k_cu_5636155b_100604cuda3std3__45__cpo3endE
	.align		8
        /*0028*/ 	.dword	_ZN40_INTERNAL_259b3d63_4_k_cu_5636155b_100604cuda3std3__45__cpo6cbeginE
	.align		8
        /*0030*/ 	.dword	_ZN40_INTERNAL_259b3d63_4_k_cu_5636155b_100604cuda3std3__45__cpo4cendE
	.align		8
        /*0038*/ 	.dword	_ZN40_INTERNAL_259b3d63_4_k_cu_5636155b_100604cuda3std3__442_GLOBAL__N__259b3d63_4_k_cu_5636155b_100606ignoreE
	.align		8
        /*0040*/ 	.dword	_ZN40_INTERNAL_259b3d63_4_k_cu_5636155b_100604cuda3std3__419piecewise_constructE
	.align		8
        /*0048*/ 	.dword	_ZN40_INTERNAL_259b3d63_4_k_cu_5636155b_100604cuda3std3__48in_placeE
	.align		8
        /*0050*/ 	.dword	_ZN40_INTERNAL_259b3d63_4_k_cu_5636155b_100604cuda3std6ranges3__45__cpo4swapE
	.align		8
        /*0058*/ 	.dword	_ZN40_INTERNAL_259b3d63_4_k_cu_5636155b_100604cuda3std6ranges3__45__cpo9iter_moveE
	.align		8
        /*0060*/ 	.dword	_ZN40_INTERNAL_259b3d63_4_k_cu_5636155b_100604cute7productE
	.align		8
        /*0068*/ 	.dword	_ZN40_INTERNAL_259b3d63_4_k_cu_5636155b_100604cute1_E
	.align		8
        /*0070*/ 	.dword	$str$25
	.align		8
        /*0078*/ 	.dword	$str$26
	.align		8
        /*0080*/ 	.dword	$str$27
	.align		8
        /*0088*/ 	.dword	$str$28


//--------------------- .text._ZN7cutlass13device_kernelINS_4gemm6kernel13GemmUniversalIN4cute5tupleIJiiiiEEENS1_10collective13CollectiveMmaINS1_35MainloopSm100TmaUmmaWarpSpecializedILi3ELi2ELi4ENS5_IJNS4_1CILi2EEENSA_ILi1EEESC_EEEEENS5_IJNSA_ILi64EEENSA_ILi128EEENSA_ILi32EEEEEEaNS5_IJlSC_lEEEaSJ_NS4_8TiledMMAINS4_8MMA_AtomIJNS4_15SM100_MMA_S8_SSIaaiLi64ELi128ELNS4_4UMMA5MajorE0ELSO_0ELNSN_8SaturateE0EEEEEENS4_6LayoutINS5_IJSC_SC_SC_EEENS5_IJNSA_ILi0EEESU_SU_EEEEENS5_IJNS4_10UnderscoreESX_SX_EEEEENS4_13SM90_TMA_LOADENS4_14ComposedLayoutINS4_7SwizzleILi1ELi4ELi3EEENS4_18smem_ptr_flag_bitsILi8EEENSS_INS5_IJNSA_ILi8EEESH_EEENS5_IJSH_SC_EEEEEEEvNS4_8identityENS4_23SM90_TMA_LOAD_MULTICASTES1A_vS1B_EENS_8epilogue10collective18CollectiveEpilogueINS1E_23Sm100TmaWarpSpecializedILi2ELi2ELi32ELb0ELb0EEEJSI_NS5_IJNSS_ISF_SC_EES1J_EEEaSJ_aSJ_NS1E_6fusion15FusionCallbacksIS1I_NS1L_17LinearCombinationIaiaiLNS_15FloatRoundStyleE2EEESI_S1K_JEEENS4_5SM1004TMEM4LOAD26SM100_TMEM_LOAD_16dp32b32xES10_NS11_INS12_ILi2ELi4ELi3EEES15_NSS_INS5_IJS16_SF_EEENS5_IJSF_SC_EEEEEEENS4_39AutoVectorizingCopyWithAssumedAlignmentILi128EEENS4_14SM90_TMA_STOREES1Z_S21_S21_EEEvvEEEEvNT_6ParamsE --------------------------
	.section	.text._ZN7cutlass13device_kernelINS_4gemm6kernel13GemmUniversalIN4cute5tupleIJiiiiEEENS1_10collective13CollectiveMmaINS1_35MainloopSm100TmaUmmaWarpSpecializedILi3ELi2ELi4ENS5_IJNS4_1CILi2EEENSA_ILi1EEESC_EEEEENS5_IJNSA_ILi64EEENSA_ILi128EEENSA_ILi32EEEEEEaNS5_IJlSC_lEEEaSJ_NS4_8TiledMMAINS4_8MMA_AtomIJNS4_15SM100_MMA_S8_SSIaaiLi64ELi128ELNS4_4UMMA5MajorE0ELSO_0ELNSN_8SaturateE0EEEEEENS4_6LayoutINS5_IJSC_SC_SC_EEENS5_IJNSA_ILi0EEESU_SU_EEEEENS5_IJNS4_10UnderscoreESX_SX_EEEEENS4_13SM90_TMA_LOADENS4_14ComposedLayoutINS4_7SwizzleILi1ELi4ELi3EEENS4_18smem_ptr_flag_bitsILi8EEENSS_INS5_IJNSA_ILi8EEESH_EEENS5_IJSH_SC_EEEEEEEvNS4_8identityENS4_23SM90_TMA_LOAD_MULTICASTES1A_vS1B_EENS_8epilogue10collective18CollectiveEpilogueINS1E_23Sm100TmaWarpSpecializedILi2ELi2ELi32ELb0ELb0EEEJSI_NS5_IJNSS_ISF_SC_EES1J_EEEaSJ_aSJ_NS1E_6fusion15FusionCallbacksIS1I_NS1L_17LinearCombinationIaiaiLNS_15FloatRoundStyleE2EEESI_S1K_JEEENS4_5SM1004TMEM4LOAD26SM100_TMEM_LOAD_16dp32b32xES10_NS11_INS12_ILi2ELi4ELi3EEES15_NSS_INS5_IJS16_SF_EEENS5_IJSF_SC_EEEEEEENS4_39AutoVectorizingCopyWithAssumedAlignmentILi128EEENS4_14SM90_TMA_STOREES1Z_S21_S21_EEEvvEEEEvNT_6ParamsE,"ax",@progbits
	.align	128
.text._ZN7cutlass13device_kernelINS_4gemm6kernel13GemmUniversalIN4cute5tupleIJiiiiEEENS1_10collective13CollectiveMmaINS1_35MainloopSm100TmaUmmaWarpSpecializedILi3ELi2ELi4ENS5_IJNS4_1CILi2EEENSA_ILi1EEESC_EEEEENS5_IJNSA_ILi64EEENSA_ILi128EEENSA_ILi32EEEEEEaNS5_IJlSC_lEEEaSJ_NS4_8TiledMMAINS4_8MMA_AtomIJNS4_15SM100_MMA_S8_SSIaaiLi64ELi128ELNS4_4UMMA5MajorE0ELSO_0ELNSN_8SaturateE0EEEEEENS4_6LayoutINS5_IJSC_SC_SC_EEENS5_IJNSA_ILi0EEESU_SU_EEEEENS5_IJNS4_10UnderscoreESX_SX_EEEEENS4_13SM90_TMA_LOADENS4_14ComposedLayoutINS4_7SwizzleILi1ELi4ELi3EEENS4_18smem_ptr_flag_bitsILi8EEENSS_INS5_IJNSA_ILi8EEESH_EEENS5_IJSH_SC_EEEEEEEvNS4_8identityENS4_23SM90_TMA_LOAD_MULTICASTES1A_vS1B_EENS_8epilogue10collective18CollectiveEpilogueINS1E_23Sm100TmaWarpSpecializedILi2ELi2ELi32ELb0ELb0EEEJSI_NS5_IJNSS_ISF_SC_EES1J_EEEaSJ_aSJ_NS1E_6fusion15FusionCallbacksIS1I_NS1L_17LinearCombinationIaiaiLNS_15FloatRoundStyleE2EEESI_S1K_JEEENS4_5SM1004TMEM4LOAD26SM100_TMEM_LOAD_16dp32b32xES10_NS11_INS12_ILi2ELi4ELi3EEES15_NSS_INS5_IJS16_SF_EEENS5_IJSF_SC_EEEEEEENS4_39AutoVectorizingCopyWithAssumedAlignmentILi128EEENS4_14SM90_TMA_STOREES1Z_S21_S21_EEEvvEEEEvNT_6ParamsE:
        .type           _ZN7cutlass13device_kernelINS_4gemm6kernel13GemmUniversalIN4cute5tupleIJiiiiEEENS1_10collective13CollectiveMmaINS1_35MainloopSm100TmaUmmaWarpSpecializedILi3ELi2ELi4ENS5_IJNS4_1CILi2EEENSA_ILi1EEESC_EEEEENS5_IJNSA_ILi64EEENSA_ILi128EEENSA_ILi32EEEEEEaNS5_IJlSC_lEEEaSJ_NS4_8TiledMMAINS4_8MMA_AtomIJNS4_15SM100_MMA_S8_SSIaaiLi64ELi128ELNS4_4UMMA5MajorE0ELSO_0ELNSN_8SaturateE0EEEEEENS4_6LayoutINS5_IJSC_SC_SC_EEENS5_IJNSA_ILi0EEESU_SU_EEEEENS5_IJNS4_10UnderscoreESX_SX_EEEEENS4_13SM90_TMA_LOADENS4_14ComposedLayoutINS4_7SwizzleILi1ELi4ELi3EEENS4_18smem_ptr_flag_bitsILi8EEENSS_INS5_IJNSA_ILi8EEESH_EEENS5_IJSH_SC_EEEEEEEvNS4_8identityENS4_23SM90_TMA_LOAD_MULTICASTES1A_vS1B_EENS_8epilogue10collective18CollectiveEpilogueINS1E_23Sm100TmaWarpSpecializedILi2ELi2ELi32ELb0ELb0EEEJSI_NS5_IJNSS_ISF_SC_EES1J_EEEaSJ_aSJ_NS1E_6fusion15FusionCallbacksIS1I_NS1L_17LinearCombinationIaiaiLNS_15FloatRoundStyleE2EEESI_S1K_JEEENS4_5SM1004TMEM4LOAD26SM100_TMEM_LOAD_16dp32b32xES10_NS11_INS12_ILi2ELi4ELi3EEES15_NSS_INS5_IJS16_SF_EEENS5_IJSF_SC_EEEEEEENS4_39AutoVectorizingCopyWithAssumedAlignmentILi128EEENS4_14SM90_TMA_STOREES1Z_S21_S21_EEEvvEEEEvNT_6ParamsE,@function
        .size           _ZN7cutlass13device_kernelINS_4gemm6kernel13GemmUniversalIN4cute5tupleIJiiiiEEENS1_10collective13CollectiveMmaINS1_35MainloopSm100TmaUmmaWarpSpecializedILi3ELi2ELi4ENS5_IJNS4_1CILi2EEENSA_ILi1EEESC_EEEEENS5_IJNSA_ILi64EEENSA_ILi128EEENSA_ILi32EEEEEEaNS5_IJlSC_lEEEaSJ_NS4_8TiledMMAINS4_8MMA_AtomIJNS4_15SM100_MMA_S8_SSIaaiLi64ELi128ELNS4_4UMMA5MajorE0ELSO_0ELNSN_8SaturateE0EEEEEENS4_6LayoutINS5_IJSC_SC_SC_EEENS5_IJNSA_ILi0EEESU_SU_EEEEENS5_IJNS4_10UnderscoreESX_SX_EEEEENS4_13SM90_TMA_LOADENS4_14ComposedLayoutINS4_7SwizzleILi1ELi4ELi3EEENS4_18smem_ptr_flag_bitsILi8EEENSS_INS5_IJNSA_ILi8EEESH_EEENS5_IJSH_SC_EEEEEEEvNS4_8identityENS4_23SM90_TMA_LOAD_MULTICASTES1A_vS1B_EENS_8epilogue10collective18CollectiveEpilogueINS1E_23Sm100TmaWarpSpecializedILi2ELi2ELi32ELb0ELb0EEEJSI_NS5_IJNSS_ISF_SC_EES1J_EEEaSJ_aSJ_NS1E_6fusion15FusionCallbacksIS1I_NS1L_17LinearCombinationIaiaiLNS_15FloatRoundStyleE2EEESI_S1K_JEEENS4_5SM1004TMEM4LOAD26SM100_TMEM_LOAD_16dp32b32xES10_NS11_INS12_ILi2ELi4ELi3EEES15_NSS_INS5_IJS16_SF_EEENS5_IJSF_SC_EEEEEEENS4_39AutoVectorizingCopyWithAssumedAlignmentILi128EEENS4_14SM90_TMA_STOREES1Z_S21_S21_EEEvvEEEEvNT_6ParamsE,(.L_x_146 - _ZN7cutlass13device_kernelINS_4gemm6kernel13GemmUniversalIN4cute5tupleIJiiiiEEENS1_10collective13CollectiveMmaINS1_35MainloopSm100TmaUmmaWarpSpecializedILi3ELi2ELi4ENS5_IJNS4_1CILi2EEENSA_ILi1EEESC_EEEEENS5_IJNSA_ILi64EEENSA_ILi128EEENSA_ILi32EEEEEEaNS5_IJlSC_lEEEaSJ_NS4_8TiledMMAINS4_8MMA_AtomIJNS4_15SM100_MMA_S8_SSIaaiLi64ELi128ELNS4_4UMMA5MajorE0ELSO_0ELNSN_8SaturateE0EEEEEENS4_6LayoutINS5_IJSC_SC_SC_EEENS5_IJNSA_ILi0EEESU_SU_EEEEENS5_IJNS4_10UnderscoreESX_SX_EEEEENS4_13SM90_TMA_LOADENS4_14ComposedLayoutINS4_7SwizzleILi1ELi4ELi3EEENS4_18smem_ptr_flag_bitsILi8EEENSS_INS5_IJNSA_ILi8EEESH_EEENS5_IJSH_SC_EEEEEEEvNS4_8identityENS4_23SM90_TMA_LOAD_MULTICASTES1A_vS1B_EENS_8epilogue10collective18CollectiveEpilogueINS1E_23Sm100TmaWarpSpecializedILi2ELi2ELi32ELb0ELb0EEEJSI_NS5_IJNSS_ISF_SC_EES1J_EEEaSJ_aSJ_NS1E_6fusion15FusionCallbacksIS1I_NS1L_17LinearCombinationIaiaiLNS_15FloatRoundStyleE2EEESI_S1K_JEEENS4_5SM1004TMEM4LOAD26SM100_TMEM_LOAD_16dp32b32xES10_NS11_INS12_ILi2ELi4ELi3EEES15_NSS_INS5_IJS16_SF_EEENS5_IJSF_SC_EEEEEEENS4_39AutoVectorizingCopyWithAssumedAlignmentILi128EEENS4_14SM90_TMA_STOREES1Z_S21_S21_EEEvvEEEEvNT_6ParamsE)
        .other          _ZN7cutlass13device_kernelINS_4gemm6kernel13GemmUniversalIN4cute5tupleIJiiiiEEENS1_10collective13CollectiveMmaINS1_35MainloopSm100TmaUmmaWarpSpecializedILi3ELi2ELi4ENS5_IJNS4_1CILi2EEENSA_ILi1EEESC_EEEEENS5_IJNSA_ILi64EEENSA_ILi128EEENSA_ILi32EEEEEEaNS5_IJlSC_lEEEaSJ_NS4_8TiledMMAINS4_8MMA_AtomIJNS4_15SM100_MMA_S8_SSIaaiLi64ELi128ELNS4_4UMMA5MajorE0ELSO_0ELNSN_8SaturateE0EEEEEENS4_6LayoutINS5_IJSC_SC_SC_EEENS5_IJNSA_ILi0EEESU_SU_EEEEENS5_IJNS4_10UnderscoreESX_SX_EEEEENS4_13SM90_TMA_LOADENS4_14ComposedLayoutINS4_7SwizzleILi1ELi4ELi3EEENS4_18smem_ptr_flag_bitsILi8EEENSS_INS5_IJNSA_ILi8EEESH_EEENS5_IJSH_SC_EEEEEEEvNS4_8identityENS4_23SM90_TMA_LOAD_MULTICASTES1A_vS1B_EENS_8epilogue10collective18CollectiveEpilogueINS1E_23Sm100TmaWarpSpecializedILi2ELi2ELi32ELb0ELb0EEEJSI_NS5_IJNSS_ISF_SC_EES1J_EEEaSJ_aSJ_NS1E_6fusion15FusionCallbacksIS1I_NS1L_17LinearCombinationIaiaiLNS_15FloatRoundStyleE2EEESI_S1K_JEEENS4_5SM1004TMEM4LOAD26SM100_TMEM_LOAD_16dp32b32xES10_NS11_INS12_ILi2ELi4ELi3EEES15_NSS_INS5_IJS16_SF_EEENS5_IJSF_SC_EEEEEEENS4_39AutoVectorizingCopyWithAssumedAlignmentILi128EEENS4_14SM90_TMA_STOREES1Z_S21_S21_EEEvvEEEEvNT_6ParamsE,@"STO_CUDA_ENTRY STV_DEFAULT"
_ZN7cutlass13device_kernelINS_4gemm6kernel13GemmUniversalIN4cute5tupleIJiiiiEEENS1_10collective13CollectiveMmaINS1_35MainloopSm100TmaUmmaWarpSpecializedILi3ELi2ELi4ENS5_IJNS4_1CILi2EEENSA_ILi1EEESC_EEEEENS5_IJNSA_ILi64EEENSA_ILi128EEENSA_ILi32EEEEEEaNS5_IJlSC_lEEEaSJ_NS4_8TiledMMAINS4_8MMA_AtomIJNS4_15SM100_MMA_S8_SSIaaiLi64ELi128ELNS4_4UMMA5MajorE0ELSO_0ELNSN_8SaturateE0EEEEEENS4_6LayoutINS5_IJSC_SC_SC_EEENS5_IJNSA_ILi0EEESU_SU_EEEEENS5_IJNS4_10UnderscoreESX_SX_EEEEENS4_13SM90_TMA_LOADENS4_14ComposedLayoutINS4_7SwizzleILi1ELi4ELi3EEENS4_18smem_ptr_flag_bitsILi8EEENSS_INS5_IJNSA_ILi8EEESH_EEENS5_IJSH_SC_EEEEEEEvNS4_8identityENS4_23SM90_TMA_LOAD_MULTICASTES1A_vS1B_EENS_8epilogue10collective18CollectiveEpilogueINS1E_23Sm100TmaWarpSpecializedILi2ELi2ELi32ELb0ELb0EEEJSI_NS5_IJNSS_ISF_SC_EES1J_EEEaSJ_aSJ_NS1E_6fusion15FusionCallbacksIS1I_NS1L_17LinearCombinationIaiaiLNS_15FloatRoundStyleE2EEESI_S1K_JEEENS4_5SM1004TMEM4LOAD26SM100_TMEM_LOAD_16dp32b32xES10_NS11_INS12_ILi2ELi4ELi3EEES15_NSS_INS5_IJS16_SF_EEENS5_IJSF_SC_EEEEEEENS4_39AutoVectorizingCopyWithAssumedAlignmentILi128EEENS4_14SM90_TMA_STOREES1Z_S21_S21_EEEvvEEEEvNT_6ParamsE:
[----:B------:R-:W1:Y:S01]  /*0000*/  LDC R1, c[0x0][0x37c] ;  /* 0x0000df00ff017b82 */ /* 0x000e620000000800 */
[----:B------:R-:W2:Y:S01]  /*0010*/  S2R R84, SR_TID.X ;  /* 0x0000000000547919 */ /* 0x000ea20000002100 */
[----:B------:R-:W3:Y:S01]  /*0020*/  LDCU.64 UR8, c[0x0][0x890] ;  /* 0x00011200ff0877ac */ /* 0x000ee20008000a00 */
[----:B------:R-:W-:Y:S02]  /*0030*/  PRMT R74, RZ, 0x7610, R74 ;  /* 0x00007610ff4a7816 */ /* 0x000fe4000000004a */
[----:B------:R-:W-:Y:S01]  /*0040*/  ELECT P3, URZ, PT ;  /* 0x0000000000ff782f */ /* 0x000fe20003860000 */
[----:B---3--:R-:W-:-:S04]  /*0050*/  UISETP.NE.U32.AND UP0, UPT, UR8, URZ, UPT ;  /* 0x000000ff0800728c */ /* 0x008fc8000bf05070 */
[----:B------:R-:W-:Y:S01]  /*0060*/  UISETP.NE.AND.EX UP0, UPT, UR9, URZ, UPT, UP0 ;  /* 0x000000ff0900728c */ /* 0x000fe2000bf05300 */
[----:B--2---:R-:W-:-:S05]  /*0070*/  SHF.R.U32.HI R75, RZ, 0x5, R84 ;  /* 0x00000005ff4b7819 */ /* 0x004fca0000011654 */
[----:B------:R-:W2:Y:S02]  /*0080*/  SHFL.IDX PT, R0, R75, RZ, 0x1f ;  /* 0x00001fff4b007589 */ /* 0x000ea400000e0000 */
[----:B--2---:R-:W-:Y:S01]  /*0090*/  R2UR UR18, R0 ;  /* 0x00000000001272ca */ /* 0x004fe200000e0000 */
[----:B-1----:R-:W-:-:S14]  /*00a0*/  BRA.U UP0, `(.L_x_0) ;  /* 0x0000000100307547 */ /* 0x002fdc000b800000 */
[----:B------:R-:W1:Y:S02]  /*00b0*/  LDCU.64 UR4, c[0x0][0x888] ;  /* 0x00011100ff0477ac */ /* 0x000e640008000a00 */
[----:B-1----:R-:W-:-:S04]  /*00c0*/  UISETP.NE.U32.AND UP0, UPT, UR4, URZ, UPT ;  /* 0x000000ff0400728c */ /* 0x002fc8000bf05070 */
[----:B------:R-:W-:-:S09]  /*00d0*/  UISETP.NE.AND.EX UP0, UPT, UR5, URZ, UPT, UP0 ;  /* 0x000000ff0500728c */ /* 0x000fd2000bf05300 */
[----:B------:R-:W-:Y:S05]  /*00e0*/  BRA.U !UP0, `(.L_x_1) ;  /* 0x0000000108147547 */ /* 0x000fea000b800000 */
[----:B------:R-:W1:Y:S01]  /*00f0*/  LDC.64 R40, c[0x0][0x888] ;  /* 0x00022200ff287b82 */ /* 0x000e620000000a00 */
[----:B------:R-:W1:Y:S02]  /*0100*/  LDCU.64 UR4, c[0x0][0x358] ;  /* 0x00006b00ff0477ac */ /* 0x000e640008000a00 */
[----:B-1----:R1:W5:Y:S01]  /*0110*/  LDG.E R40, desc[UR4][R40.64] ;  /* 0x0000000428287981 */ /* 0x002362000c1e1900 */
[----:B------:R-:W-:Y:S01]  /*0120*/  HFMA2 R74, -RZ, RZ, 0, 5.9604644775390625e-08 ;  /* 0x00000001ff4a7431 */ /* 0x000fe200000001ff */
[----:B------:R-:W-:Y:S05]  /*0130*/  BRA `(.L_x_0) ;  /* 0x00000000000c7947 */ /* 0x000fea0003800000 */
.L_x_1:
[----:B------:R-:W1:Y:S01]  /*0140*/  LDCU UR4, c[0x0][0x880] ;  /* 0x00011000ff0477ac */ /* 0x000e620008000800 */
[----:B------:R-:W-:Y:S01]  /*0150*/  HFMA2 R74, -RZ, RZ, 0, 5.9604644775390625e-08 ;  /* 0x00000001ff4a7431 */ /* 0x000fe200000001ff */
[----:B-1----:R-:W-:-:S07]  /*0160*/  MOV R40, UR4 ;  /* 0x0000000400287c02 */ /* 0x002fce0008000f00 */
.L_x_0:
[----:B------:R-:W2:Y:S02]  /*0170*/  LDCU.64 UR4, c[0x0][0x8b0] ;  /* 0x00011600ff0477ac */ /* 0x000ea40008000a00 */
[----:B--2---:R-:W-:-:S04]  /*0180*/  UISETP.NE.U32.AND UP0, UPT, UR4, URZ, UPT ;  /* 0x000000ff0400728c */ /* 0x004fc8000bf05070 */
[----:B------:R-:W-:-:S09]  /*0190*/  UISETP.NE.AND.EX UP0, UPT, UR5, URZ, UPT, UP0 ;  /* 0x000000ff0500728c */ /* 0x000fd2000bf05300 */
[----:B------:R-:W-:Y:S05]  /*01a0*/  BRA.U UP0, `(.L_x_2) ;  /* 0x0000000100287547 */ /* 0x000fea000b800000 */
[----:B------:R-:W2:Y:S02]  /*01b0*/  LDCU.64 UR4, c[0x0][0x8a8] ;  /* 0x00011500ff0477ac */ /* 0x000ea40008000a00 */
[----:B--2---:R-:W-:-:S04]  /*01c0*/  UISETP.NE.U32.AND UP0, UPT, UR4, URZ, UPT ;  /* 0x000000ff0400728c */ /* 0x004fc8000bf05070 */
[----:B------:R-:W-:-:S09]  /*01d0*/  UISETP.NE.AND.EX UP0, UPT, UR5, URZ, UPT, UP0 ;  /* 0x000000ff0500728c */ /* 0x000fd2000bf05300 */
[----:B------:R-:W-:Y:S05]  /*01e0*/  BRA.U !UP0, `(.L_x_3) ;  /* 0x0000000108107547 */ /* 0x000fea000b800000 */
[----:B------:R-:W2:Y:S01]  /*01f0*/  LDC.64 R38, c[0x0][0x8a8] ;  /* 0x00022a00ff267b82 */ /* 0x000ea20000000a00 */
[----:B------:R-:W2:Y:S02]  /*0200*/  LDCU.64 UR4, c[0x0][0x358] ;  /* 0x00006b00ff0477ac */ /* 0x000ea40008000a00 */
[----:B--2---:R2:W5:Y:S01]  /*0210*/  LDG.E R38, desc[UR4][R38.64] ;  /* 0x0000000426267981 */ /* 0x004562000c1e1900 */
[----:B------:R-:W-:Y:S05]  /*0220*/  BRA `(.L_x_2) ;  /* 0x0000000000087947 */ /* 0x000fea0003800000 */
.L_x_3:
[----:B------:R-:W2:Y:S02]  /*0230*/  LDCU UR4, c[0x0][0x8a0] ;  /* 0x00011400ff0477ac */ /* 0x000ea40008000800 */
[----:B--2---:R-:W-:Y:S02]  /*0240*/  MOV R38, UR4 ;  /* 0x0000000400267c02 */ /* 0x004fe40008000f00 */
.L_x_2:
[----:B------:R-:W-:Y:S01]  /*0250*/  IMAD.U32 R0, RZ, RZ, UR18 ;  /* 0x00000012ff007e24 */ /* 0x000fe2000f8e00ff */
[----:B------:R-:W-:Y:S04]  /*0260*/  BSSY.RECONVERGENT B0, `(.L_x_4) ;  /* 0x000000c000007945 */ /* 0x000fe80003800200 */
[C---:B------:R-:W-:Y:S02]  /*0270*/  ISETP.NE.OR P1, PT, R0.reuse, 0x1, !P3 ;  /* 0x000000010000780c */ /* 0x040fe40005f25670 */
[----:B------:R-:W-:-:S11]  /*0280*/  ISETP.NE.OR P0, PT, R0, 0x3, !P3 ;  /* 0x000000030000780c */ /* 0x000fd60005f05670 */
[----:B------:R-:W-:Y:S05]  /*0290*/  @P1 BRA `(.L_x_5) ;  /* 0x0000000000201947 */ /* 0x000fea0003800000 */
[----:B------:R-:W3:Y:S02]  /*02a0*/  LDCU.64 UR4, c[0x0][0x348] ;  /* 0x00006900ff0477ac */ /* 0x000ee40008000a00 */
[----:B---3--:R-:W-:Y:S02]  /*02b0*/  UIADD3 UR6, UP1, UPT, UR4, 0x80, URZ ;  /* 0x0000008004067890 */ /* 0x008fe4000ff3e0ff */
[----:B------:R-:W-:Y:S02]  /*02c0*/  UIADD3 UR4, UP0, UPT, UR4, 0x180, URZ ;  /* 0x0000018004047890 */ /* 0x000fe4000ff1e0ff */
[----:B------:R-:W-:Y:S02]  /*02d0*/  UIADD3.X UR7, UPT, UPT, URZ, UR5, URZ, UP1, !UPT ;  /* 0x00000005ff077290 */ /* 0x000fe40008ffe4ff */
[----:B------:R-:W-:-:S07]  /*02e0*/  UIADD3.X UR5, UPT, UPT, URZ, UR5, URZ, UP0, !UPT ;  /* 0x00000005ff057290 */ /* 0x000fce00087fe4ff */
[----:B------:R3:W-:Y:S02]  /*02f0*/  UTMACCTL.PF [UR6] ;  /* 0x00000000060079b9 */ /* 0x0007e40008040000 */
[----:B------:R3:W-:Y:S02]  /*0300*/  UTMACCTL.PF [UR4] ;  /* 0x00000000040079b9 */ /* 0x0007e40008040000 */
[----:B---3--:R-:W-:Y:S01]  /*0310*/  NOP ;  /* 0x0000000000007918 */ /* 0x008fe20000000000 */
.L_x_5:
[----:B------:R-:W-:Y:S05]  /*0320*/  BSYNC.RECONVERGENT B0 ;  /* 0x0000000000007941 */ /* 0x000fea0003800200 */
.L_x_4:
[----:B------:R-:W-:Y:S04]  /*0330*/  BSSY.RECONVERGENT B0, `(.L_x_6) ;  /* 0x000000a000007945 */ /* 0x000fe80003800200 */
        /* <DEDUP_REMOVED lines=9> */
.L_x_7:
[----:B------:R-:W-:Y:S05]  /*03d0*/  BSYNC.RECONVERGENT B0 ;  /* 0x0000000000007941 */ /* 0x000fea0003800200 */
.L_x_6:
[----:B------:R-:W3:Y:S01]  /*03e0*/  LDCU.64 UR4, c[0x0][0x888] ;  /* 0x00011100ff0477ac */ /* 0x000ee20008000a00 */
[----:B------:R-:W-:Y:S02]  /*03f0*/  UISETP.EQ.U32.AND UP2, UPT, UR8, URZ, UPT ;  /* 0x000000ff0800728c */ /* 0x000fe4000bf42070 */
[----:B------:R-:W-:Y:S02]  /*0400*/  UPLOP3.LUT UP3, UPT, UPT, UPT, UPT, 0x80, 0x8 ;  /* 0x000000000008789c */ /* 0x000fe40003f6f070 */
[----:B---3--:R-:W-:-:S04]  /*0410*/  UISETP.NE.U32.AND UP0, UPT, UR4, URZ, UPT ;  /* 0x000000ff0400728c */ /* 0x008fc8000bf05070 */
[----:B------:R-:W-:-:S04]  /*0420*/  UISETP.NE.AND.EX UP1, UPT, UR5, URZ, UPT, UP0 ;  /* 0x000000ff0500728c */ /* 0x000fc8000bf25300 */
[----:B------:R-:W-:-:S04]  /*0430*/  UISETP.EQ.OR.EX UP4, UPT, UR9, URZ, !UP1, UP2 ;  /* 0x000000ff0900728c */ /* 0x000fc8000cf82720 */
[----:B------:R-:W-:-:S06]  /*0440*/  UP2UR UR4, UPR, URZ, 0x10 ;  /* 0x00000010ff047883 */ /* 0x000fcc0008000000 */
[----:B------:R-:W-:Y:S01]  /*0450*/  MOV R77, UR4 ;  /* 0x00000004004d7c02 */ /* 0x000fe20008000f00 */
[----:B------:R-:W-:Y:S06]  /*0460*/  BRA.U !UP4, `(.L_x_8) ;  /* 0x000000010c207547 */ /* 0x000fec000b800000 */
[----:B-----5:R-:W-:Y:S01]  /*0470*/  R2UR UR5, R40 ;  /* 0x00000000280572ca */ /* 0x020fe200000e0000 */
[----:B------:R-:W-:Y:S02]  /*0480*/  UISETP.NE.U32.AND UP2, UPT, UR8, URZ, UPT ;  /* 0x000000ff0800728c */ /* 0x000fe4000bf45070 */
[----:B------:R-:W-:Y:S02]  /*0490*/  USEL UR4, URZ, 0xffffffff, UP1 ;  /* 0xffffffffff047887 */ /* 0x000fe40008800000 */
[----:B------:R-:W-:-:S08]  /*04a0*/  UISETP.NE.AND.EX UP2, UPT, UR9, URZ, UPT, UP2 ;  /* 0x000000ff0900728c */ /* 0x000fd0000bf45320 */
[----:B------:R-:W-:-:S04]  /*04b0*/  UISETP.NE.AND UP0, UPT, UR5, URZ, UPT ;  /* 0x000000ff0500728c */ /* 0x000fc8000bf05270 */
[----:B------:R-:W-:-:S04]  /*04c0*/  @!UP2 USEL UR4, URZ, 0xffffffff, UP0 ;  /* 0xffffffffff04a887 */ /* 0x000fc80008000000 */
[----:B------:R-:W-:-:S04]  /*04d0*/  ULOP3.LUT UR4, UR4, 0x1, URZ, 0xc0, !UPT ;  /* 0x0000000104047892 */ /* 0x000fc8000f8ec0ff */
[----:B------:R-:W-:Y:S02]  /*04e0*/  UISETP.NE.U32.AND UP3, UPT, UR4, 0x1, UPT ;  /* 0x000000010400788c */ /* 0x000fe4000bf65070 */
.L_x_8:
[----:B------:R-:W3:Y:S01]  /*04f0*/  SHFL.IDX PT, R2, R75, RZ, 0x1f ;  /* 0x00001fff4b027589 */ /* 0x000ee200000e0000 */
[----:B------:R-:W-:Y:S01]  /*0500*/  UISETP.NE.AND UP6, UPT, UR18, 0x2, UPT ;  /* 0x000000021200788c */ /* 0x000fe2000bfc5270 */
[----:B---3--:R-:W-:-:S13]  /*0510*/  ISETP.NE.AND P0, PT, R2, RZ, PT ;  /* 0x000000ff0200720c */ /* 0x008fda0003f05270 */
[----:B------:R-:W-:Y:S05]  /*0520*/  @P0 BRA `(.L_x_9) ;  /* 0x0000000000500947 */ /* 0x000fea0003800000 */
[----:B------:R-:W3:Y:S01]  /*0530*/  S2UR UR4, SR_CgaCtaId ;  /* 0x00000000000479c3 */ /* 0x000ee20000008800 */
[----:B------:R-:W-:Y:S01]  /*0540*/  UMOV UR5, 0x400 ;  /* 0x0000040000057882 */ /* 0x000fe20000000000 */
[----:B------:R-:W-:Y:S01]  /*0550*/  UMOV UR8, 0x1 ;  /* 0x0000000100087882 */ /* 0x000fe20000000000 */
[----:B------:R-:W-:Y:S01]  /*0560*/  UMOV UR6, 0x2 ;  /* 0x0000000200067882 */ /* 0x000fe20000000000 */
[----:B------:R-:W-:-:S04]  /*0570*/  UIADD3 UR8, UPT, UPT, -UR8, 0x100000, URZ ;  /* 0x0010000008087890 */ /* 0x000fc8000fffe1ff */
[----:B------:R-:W-:Y:S02]  /*0580*/  USHF.L.U32 UR9, UR8, 0xb, URZ ;  /* 0x0000000b08097899 */ /* 0x000fe400080006ff */
[----:B------:R-:W-:Y:S02]  /*0590*/  USHF.L.U32 UR8, UR8, 0x1, URZ ;  /* 0x0000000108087899 */ /* 0x000fe400080006ff */
[----:B------:R-:W-:-:S04]  /*05a0*/  UIADD3 UR6, UPT, UPT, -UR6, 0x100000, URZ ;  /* 0x0010000006067890 */ /* 0x000fc8000fffe1ff */
[----:B------:R-:W-:Y:S02]  /*05b0*/  USHF.L.U32 UR7, UR6, 0xb, URZ ;  /* 0x0000000b06077899 */ /* 0x000fe400080006ff */
[----:B------:R-:W-:Y:S01]  /*05c0*/  USHF.L.U32 UR6, UR6, 0x1, URZ ;  /* 0x0000000106067899 */ /* 0x000fe200080006ff */
[----:B------:R-:W-:Y:S01]  /*05d0*/  ELECT P0, URZ, PT ;  /* 0x0000000000ff782f */ /* 0x000fe20003800000 */
[----:B---3--:R-:W-:Y:S01]  /*05e0*/  ULEA UR4, UR4, UR5, 0x18 ;  /* 0x0000000504047291 */ /* 0x008fe2000f8ec0ff */
[----:B------:R-:W3:Y:S11]  /*05f0*/  FENCE.VIEW.ASYNC.S ;  /* 0x00000000000073c6 */ /* 0x000ef60000000000 */
[----:B---3--:R3:W4:Y:S01]  /*0600*/  SYNCS.EXCH.64 URZ, [UR4], UR8 ;  /* 0x0000000804ff75b2 */ /* 0x0087220008000100 */
[----:B------:R3:W1:Y:S01]  /*0610*/  SYNCS.EXCH.64 URZ, [UR4+0x18], UR6 ;  /* 0x0000180604ff75b2 */ /* 0x0006620008000100 */
[----:B------:R3:W1:Y:S01]  /*0620*/  SYNCS.EXCH.64 URZ, [UR4+0x8], UR8 ;  /* 0x0000080804ff75b2 */ /* 0x0006620008000100 */
[----:B------:R3:W1:Y:S01]  /*0630*/  SYNCS.EXCH.64 URZ, [UR4+0x20], UR6 ;  /* 0x0000200604ff75b2 */ /* 0x0006620008000100 */
[----:B------:R3:W1:Y:S01]  /*0640*/  SYNCS.EXCH.64 URZ, [UR4+0x10], UR8 ;  /* 0x0000100804ff75b2 */ /* 0x0006620008000100 */
[----:B------:R3:W1:Y:S01]  /*0650*/  SYNCS.EXCH.64 URZ, [UR4+0x28], UR6 ;  /* 0x0000280604ff75b2 */ /* 0x0006620008000100 */
[----:B------:R-:W-:Y:S01]  /*0660*/  NOP ;  /* 0x0000000000007918 */ /* 0x000fe20000000000 */
.L_x_9:
[----:B------:R-:W2:Y:S01]  /*0670*/  SHFL.IDX PT, R2, R75, RZ, 0x1f ;  /* 0x00001fff4b027589 */ /* 0x000ea200000e0000 */
[----:B------:R-:W-:Y:S01]  /*0680*/  NOP ;  /* 0x0000000000007918 */ /* 0x000fe20000000000 */
[----:B--2---:R-:W-:-:S13]  /*0690*/  ISETP.NE.AND P0, PT, R2, 0x1, PT ;  /* 0x000000010200780c */ /* 0x004fda0003f05270 */
[----:B------:R-:W-:Y:S05]  /*06a0*/  @P0 BRA `(.L_x_10) ;  /* 0x0000000000480947 */ /* 0x000fea0003800000 */
[----:B---3--:R-:W2:Y:S01]  /*06b0*/  S2UR UR4, SR_CgaCtaId ;  /* 0x00000000000479c3 */ /* 0x008ea20000008800 */
        /* <DEDUP_REMOVED lines=10> */
[----:B--2---:R-:W-:Y:S01]  /*0760*/  ULEA UR4, UR4, UR5, 0x18 ;  /* 0x0000000504047291 */ /* 0x004fe2000f8ec0ff */
[----:B------:R-:W2:Y:S11]  /*0770*/  FENCE.VIEW.ASYNC.S ;  /* 0x00000000000073c6 */ /* 0x000eb60000000000 */
[----:B--2---:R2:W3:Y:S01]  /*0780*/  SYNCS.EXCH.64 URZ, [UR4+0x30], UR8 ;  /* 0x0000300804ff75b2 */ /* 0x0044e20008000100 */
[----:B------:R2:W1:Y:S01]  /*0790*/  SYNCS.EXCH.64 URZ, [UR4+0x40], UR6 ;  /* 0x0000400604ff75b2 */ /* 0x0004620008000100 */
[----:B------:R2:W1:Y:S01]  /*07a0*/  SYNCS.EXCH.64 URZ, [UR4+0x38], UR8 ;  /* 0x0000380804ff75b2 */ /* 0x0004620008000100 */
[----:B------:R2:W1:Y:S01]  /*07b0*/  SYNCS.EXCH.64 URZ, [UR4+0x48], UR6 ;  /* 0x0000480604ff75b2 */ /* 0x0004620008000100 */
[----:B------:R-:W-:Y:S01]  /*07c0*/  NOP ;  /* 0x0000000000007918 */ /* 0x000fe20000000000 */
.L_x_10:
[----:B------:R-:W4:Y:S01]  /*07d0*/  SHFL.IDX PT, R2, R75, RZ, 0x1f ;  /* 0x00001fff4b027589 */ /* 0x000f2200000e0000 */
[----:B------:R-:W-:Y:S01]  /*07e0*/  NOP ;  /* 0x0000000000007918 */ /* 0x000fe20000000000 */
[----:B----4-:R-:W-:-:S13]  /*07f0*/  ISETP.NE.AND P0, PT, R2, 0x3, PT ;  /* 0x000000030200780c */ /* 0x010fda0003f05270 */
[----:B------:R-:W-:Y:S05]  /*0800*/  @P0 BRA `(.L_x_11) ;  /* 0x0000000000300947 */ /* 0x000fea0003800000 */
[----:B--23--:R-:W2:Y:S01]  /*0810*/  S2UR UR4, SR_CgaCtaId ;  /* 0x00000000000479c3 */ /* 0x00cea20000008800 */
[----:B------:R-:W-:Y:S01]  /*0820*/  UMOV UR6, 0x400 ;  /* 0x0000040000067882 */ /* 0x000fe20000000000 */
[----:B------:R-:W-:Y:S01]  /*0830*/  UMOV UR5, 0x20 ;  /* 0x0000002000057882 */ /* 0x000fe20000000000 */
[----:B------:R-:W-:Y:S01]  /*0840*/  ELECT P0, URZ, PT ;  /* 0x0000000000ff782f */ /* 0x000fe20003800000 */
[----:B--2---:R-:W-:Y:S02]  /*0850*/  ULEA UR6, UR4, UR6, 0x18 ;  /* 0x0000000604067291 */ /* 0x004fe4000f8ec0ff */
[----:B------:R-:W-:-:S04]  /*0860*/  UIADD3 UR4, UPT, UPT, -UR5, 0x100000, URZ ;  /* 0x0010000005047890 */ /* 0x000fc8000fffe1ff */
[----:B------:R-:W-:Y:S02]  /*0870*/  USHF.L.U32 UR5, UR4, 0xb, URZ ;  /* 0x0000000b04057899 */ /* 0x000fe400080006ff */
[----:B------:R-:W-:Y:S01]  /*0880*/  USHF.L.U32 UR4, UR4, 0x1, URZ ;  /* 0x0000000104047899 */ /* 0x000fe200080006ff */
[----:B------:R-:W2:Y:S11]  /*0890*/  FENCE.VIEW.ASYNC.S ;  /* 0x00000000000073c6 */ /* 0x000eb60000000000 */
[----:B--2---:R4:W2:Y:S01]  /*08a0*/  SYNCS.EXCH.64 URZ, [UR6+0x50], UR4 ;  /* 0x0000500406ff75b2 */ /* 0x0048a20008000100 */
[----:B------:R4:W3:Y:S02]  /*08b0*/  SYNCS.EXCH.64 URZ, [UR6+0x58], UR4 ;  /* 0x0000580406ff75b2 */ /* 0x0008e40008000100 */
[----:B----4-:R-:W-:Y:S01]  /*08c0*/  NOP ;  /* 0x0000000000007918 */ /* 0x010fe20000000000 */
.L_x_11:
[----:B------:R-:W4:Y:S01]  /*08d0*/  SHFL.IDX PT, R2, R75, RZ, 0x1f ;  /* 0x00001fff4b027589 */ /* 0x000f2200000e0000 */
[----:B------:R-:W-:Y:S01]  /*08e0*/  NOP ;  /* 0x0000000000007918 */ /* 0x000fe20000000000 */
[----:B----4-:R-:W-:-:S13]  /*08f0*/  ISETP.NE.AND P0, PT, R2, 0x4, PT ;  /* 0x000000040200780c */ /* 0x010fda0003f05270 */
[----:B------:R-:W-:Y:S05]  /*0900*/  @P0 BRA `(.L_x_12) ;  /* 0x00000000004c0947 */ /* 0x000fea0003800000 */
[----:B--23--:R-:W2:Y:S01]  /*0910*/  S2UR UR6, SR_CgaCtaId ;  /* 0x00000000000679c3 */ /* 0x00cea20000008800 */
[----:B------:R-:W-:Y:S01]  /*0920*/  UMOV UR4, 0x1e0 ;  /* 0x000001e000047882 */ /* 0x000fe20000000000 */
[----:B------:R-:W-:Y:S01]  /*0930*/  UMOV UR5, 0x400 ;  /* 0x0000040000057882 */ /* 0x000fe20000000000 */
[----:B------:R-:W-:Y:S01]  /*0940*/  USEL UR4, UR4, 0x1a0, UP3 ;  /* 0x000001a004047887 */ /* 0x000fe20009800000 */
[----:B------:R-:W-:Y:S01]  /*0950*/  UMOV UR8, 0x1 ;  /* 0x0000000100087882 */ /* 0x000fe20000000000 */
[----:B------:R-:W-:Y:S01]  /*0960*/  ELECT P0, URZ, PT ;  /* 0x0000000000ff782f */ /* 0x000fe20003800000 */
[----:B------:R-:W-:-:S04]  /*0970*/  UIADD3 UR8, UPT, UPT, -UR8, 0x100000, URZ ;  /* 0x0010000008087890 */ /* 0x000fc8000fffe1ff */
[----:B------:R-:W-:Y:S02]  /*0980*/  USHF.L.U32 UR9, UR8, 0xb, URZ ;  /* 0x0000000b08097899 */ /* 0x000fe400080006ff */
[----:B------:R-:W-:Y:S02]  /*0990*/  USHF.L.U32 UR8, UR8, 0x1, URZ ;  /* 0x0000000108087899 */ /* 0x000fe400080006ff */
[----:B--2---:R-:W-:Y:S02]  /*09a0*/  ULEA UR6, UR6, UR5, 0x18 ;  /* 0x0000000506067291 */ /* 0x004fe4000f8ec0ff */
[----:B------:R-:W-:-:S04]  /*09b0*/  UIADD3 UR4, UPT, UPT, -UR4, 0x100000, URZ ;  /* 0x0010000004047890 */ /* 0x000fc8000fffe1ff */
[----:B------:R-:W-:Y:S02]  /*09c0*/  USHF.L.U32 UR5, UR4, 0xb, URZ ;  /* 0x0000000b04057899 */ /* 0x000fe400080006ff */
[----:B------:R-:W-:Y:S01]  /*09d0*/  USHF.L.U32 UR4, UR4, 0x1, URZ ;  /* 0x0000000104047899 */ /* 0x000fe200080006ff */
[----:B------:R-:W2:Y:S03]  /*09e0*/  FENCE.VIEW.ASYNC.S ;  /* 0x00000000000073c6 */ /* 0x000ea60000000000 */
[----:B--2---:R4:W2:Y:S08]  /*09f0*/  SYNCS.EXCH.64 URZ, [UR6+0x60], UR8 ;  /* 0x0000600806ff75b2 */ /* 0x0048b00008000100 */
[----:B------:R4:W3:Y:S01]  /*0a00*/  SYNCS.EXCH.64 URZ, [UR6+0x70], UR4 ;  /* 0x0000700406ff75b2 */ /* 0x0008e20008000100 */
[----:B------:R4:W1:Y:S01]  /*0a10*/  SYNCS.EXCH.64 URZ, [UR6+0x68], UR8 ;  /* 0x0000680806ff75b2 */ /* 0x0008620008000100 */
[----:B------:R4:W1:Y:S02]  /*0a20*/  SYNCS.EXCH.64 URZ, [UR6+0x78], UR4 ;  /* 0x0000780406ff75b2 */ /* 0x0008640008000100 */
[----:B----4-:R-:W-:Y:S01]  /*0a30*/  NOP ;  /* 0x0000000000007918 */ /* 0x010fe20000000000 */
.L_x_12:
[----:B------:R-:W4:Y:S01]  /*0a40*/  SHFL.IDX PT, R2, R75, RZ, 0x1f ;  /* 0x00001fff4b027589 */ /* 0x000f2200000e0000 */
[----:B------:R-:W-:Y:S01]  /*0a50*/  NOP ;  /* 0x0000000000007918 */ /* 0x000fe20000000000 */
[----:B----4-:R-:W-:-:S13]  /*0a60*/  ISETP.NE.AND P0, PT, R2, 0x5, PT ;  /* 0x000000050200780c */ /* 0x010fda0003f05270 */
[----:B------:R-:W-:Y:S05]  /*0a70*/  @P0 BRA `(.L_x_13) ;  /* 0x0000000000580947 */ /* 0x000fea0003800000 */
[----:B--23--:R-:W2:Y:S01]  /*0a80*/  S2UR UR4, SR_CgaCtaId ;  /* 0x00000000000479c3 */ /* 0x00cea20000008800 */
        /* <DEDUP_REMOVED lines=12> */
[----:B--2---:R4:W2:Y:S01]  /*0b50*/  SYNCS.EXCH.64 URZ, [UR4+0x80], UR8 ;  /* 0x0000800804ff75b2 */ /* 0x0048a20008000100 */
[----:B------:R4:W3:Y:S01]  /*0b60*/  SYNCS.EXCH.64 URZ, [UR4+0xa0], UR6 ;  /* 0x0000a00604ff75b2 */ /* 0x0008e20008000100 */
[----:B------:R4:W1:Y:S01]  /*0b70*/  SYNCS.EXCH.64 URZ, [UR4+0x88], UR8 ;  /* 0x0000880804ff75b2 */ /* 0x0008620008000100 */
[----:B------:R4:W1:Y:S01]  /*0b80*/  SYNCS.EXCH.64 URZ, [UR4+0xa8], UR6 ;  /* 0x0000a80604ff75b2 */ /* 0x0008620008000100 */
[----:B------:R4:W1:Y:S01]  /*0b90*/  SYNCS.EXCH.64 URZ, [UR4+0x90], UR8 ;  /* 0x0000900804ff75b2 */ /* 0x0008620008000100 */
[----:B------:R4:W1:Y:S01]  /*0ba0*/  SYNCS.EXCH.64 URZ, [UR4+0xb0], UR6 ;  /* 0x0000b00604ff75b2 */ /* 0x0008620008000100 */
[----:B------:R4:W1:Y:S01]  /*0bb0*/  SYNCS.EXCH.64 URZ, [UR4+0x98], UR8 ;  /* 0x0000980804ff75b2 */ /* 0x0008620008000100 */
[----:B------:R4:W1:Y:S02]  /*0bc0*/  SYNCS.EXCH.64 URZ, [UR4+0xb8], UR6 ;  /* 0x0000b80604ff75b2 */ /* 0x0008640008000100 */
[----:B----4-:R-:W-:Y:S01]  /*0bd0*/  NOP ;  /* 0x0000000000007918 */ /* 0x010fe20000000000 */
.L_x_13:
[----:B------:R-:W4:Y:S01]  /*0be0*/  SHFL.IDX PT, R2, R75, RZ, 0x1f ;  /* 0x00001fff4b027589 */ /* 0x000f2200000e0000 */
[----:B------:R-:W1:Y:S01]  /*0bf0*/  S2UR UR45, SR_CgaCtaId ;  /* 0x00000000002d79c3 */ /* 0x000e620000008800 */
[----:B------:R-:W-:Y:S01]  /*0c00*/  NOP ;  /* 0x0000000000007918 */ /* 0x000fe20000000000 */
[----:B----4-:R-:W-:-:S13]  /*0c10*/  ISETP.NE.AND P0, PT, R2, 0x3, PT ;  /* 0x000000030200780c */ /* 0x010fda0003f05270 */
[----:B-1----:R-:W-:Y:S05]  /*0c20*/  @P0 BRA `(.L_x_14) ;  /* 0x0000000000340947 */ /* 0x002fea0003800000 */
[----:B--23--:R-:W-:Y:S01]  /*0c30*/  UMOV UR4, 0x400 ;  /* 0x0000040000047882 */ /* 0x00cfe20000000000 */
[----:B------:R-:W-:Y:S01]  /*0c40*/  UMOV UR6, 0x20 ;  /* 0x0000002000067882 */ /* 0x000fe20000000000 */
[----:B------:R-:W-:Y:S02]  /*0c50*/  ULEA UR4, UR45, UR4, 0x18 ;  /* 0x000000042d047291 */ /* 0x000fe4000f8ec0ff */
[----:B------:R-:W-:-:S04]  /*0c60*/  UIADD3 UR6, UPT, UPT, -UR6, 0x100000, URZ ;  /* 0x0010000006067890 */ /* 0x000fc8000fffe1ff */
[----:B------:R-:W-:Y:S02]  /*0c70*/  USHF.L.U32 UR7, UR6, 0xb, URZ ;  /* 0x0000000b06077899 */ /* 0x000fe400080006ff */
[----:B------:R-:W-:Y:S01]  /*0c80*/  USHF.L.U32 UR6, UR6, 0x1, URZ ;  /* 0x0000000106067899 */ /* 0x000fe200080006ff */
[----:B------:R-:W-:Y:S01]  /*0c90*/  ELECT P0, URZ, PT ;  /* 0x0000000000ff782f */ /* 0x000fe20003800000 */
[----:B------:R-:W1:Y:S10]  /*0ca0*/  FENCE.VIEW.ASYNC.S ;  /* 0x00000000000073c6 */ /* 0x000e740000000000 */
[----:B-1----:R1:W4:Y:S01]  /*0cb0*/  SYNCS.EXCH.64 URZ, [UR4+0xc0], UR6 ;  /* 0x0000c00604ff75b2 */ /* 0x0023220008000100 */
[----:B------:R1:W2:Y:S01]  /*0cc0*/  SYNCS.EXCH.64 URZ, [UR4+0xd0], UR6 ;  /* 0x0000d00604ff75b2 */ /* 0x0002a20008000100 */
[----:B------:R1:W3:Y:S01]  /*0cd0*/  SYNCS.EXCH.64 URZ, [UR4+0xc8], UR6 ;  /* 0x0000c80604ff75b2 */ /* 0x0002e20008000100 */
[----:B------:R1:W1:Y:S01]  /*0ce0*/  SYNCS.EXCH.64 URZ, [UR4+0xd8], UR6 ;  /* 0x0000d80604ff75b2 */ /* 0x0002620008000100 */
[----:B------:R-:W-:Y:S01]  /*0cf0*/  NOP ;  /* 0x0000000000007918 */ /* 0x000fe20000000000 */
.L_x_14:
[----:B-123--:R-:W1:Y:S01]  /*0d00*/  LDCU UR4, c[0x0][0x36c] ;  /* 0x00006d80ff0477ac */ /* 0x00ee620008000800 */
[----:B------:R-:W-:Y:S01]  /*0d10*/  ISETP.NE.OR P3, PT, R0, 0x2, !P3 ;  /* 0x000000020000780c */ /* 0x000fe20005f65670 */
[----:B------:R-:W-:Y:S01]  /*0d20*/  NOP ;  /* 0x0000000000007918 */ /* 0x000fe20000000000 */
[----:B------:R-:W-:Y:S01]  /*0d30*/  LOP3.LUT R0, R84, 0x1f, RZ, 0xc0, !PT ;  /* 0x0000001f54007812 */ /* 0x000fe200078ec0ff */
[----:B------:R-:W-:Y:S02]  /*0d40*/  UISETP.NE.AND UP4, UPT, UR18, URZ, UPT ;  /* 0x000000ff1200728c */ /* 0x000fe4000bf85270 */
[----:B-1----:R-:W-:-:S09]  /*0d50*/  UISETP.EQ.U32.AND UP5, UPT, UR4, 0x1, UPT ;  /* 0x000000010400788c */ /* 0x002fd2000bfa2070 */
[----:B------:R-:W-:Y:S05]  /*0d60*/  BRA.U !UP5, `(.L_x_15) ;  /* 0x000000010d087547 */ /* 0x000fea000b800000 */
[----:B----4-:R-:W-:Y:S01]  /*0d70*/  UCGABAR_ARV ;  /* 0x00000000000079c7 */ /* 0x010fe20008000000 */
[----:B------:R-:W-:Y:S05]  /*0d80*/  BRA `(.L_x_16) ;  /* 0x0000000000047947 */ /* 0x000fea0003800000 */
.L_x_15:
[----:B----4-:R-:W-:Y:S01]  /*0d90*/  NOP ;  /* 0x0000000000007918 */ /* 0x010fe20000000000 */
.L_x_16:
[----:B------:R-:W1:Y:S01]  /*0da0*/  S2UR UR20, SR_CTAID.X ;  /* 0x00000000001479c3 */ /* 0x000e620000002500 */
[----:B------:R-:W-:-:S05]  /*0db0*/  CS2R.32 R76, SR_CgaSize ;  /* 0x00000000004c7805 */ /* 0x000fca0000008a00 */
[----:B------:R-:W-:-:S05]  /*0dc0*/  IMAD R76, R76, -0xa0, RZ ;  /* 0xffffff604c4c7824 */ /* 0x000fca00078e02ff */
[----:B------:R-:W-:-:S14]  /*0dd0*/  R2UR UR5, R76 ;  /* 0x000000004c0572ca */ /* 0x000fdc00000e0000 */
[----:B------:R-:W2:Y:S01]  /*0de0*/  LDCU UR5, c[0x0][UR5+0x2b0] ;  /* 0x00005600050577ac */ /* 0x000ea20008000800 */
[----:B------:R-:W-:-:S05]  /*0df0*/  CS2R.32 R76, SR_CgaSize ;  /* 0x00000000004c7805 */ /* 0x000fca0000008a00 */
[----:B------:R-:W-:-:S05]  /*0e00*/  IMAD R76, R76, -0xa0, RZ ;  /* 0xffffff604c4c7824 */ /* 0x000fca00078e02ff */
[----:B------:R-:W-:-:S14]  /*0e10*/  R2UR UR4, R76 ;  /* 0x000000004c0472ca */ /* 0x000fdc00000e0000 */
[----:B------:R-:W3:Y:S01]  /*0e20*/  LDCU UR4, c[0x0][UR4+0x2b4] ;  /* 0x00005680040477ac */ /* 0x000ee20008000800 */
[----:B------:R-:W4:Y:S01]  /*0e30*/  S2UR UR26, SR_CTAID.Y ;  /* 0x00000000001a79c3 */ /* 0x000f220000002600 */
[----:B------:R-:W-:-:S05]  /*0e40*/  CS2R.32 R76, SR_CgaSize ;  /* 0x00000000004c7805 */ /* 0x000fca0000008a00 */
[----:B------:R-:W-:-:S05]  /*0e50*/  IMAD R76, R76, -0xa0, RZ ;  /* 0xffffff604c4c7824 */ /* 0x000fca00078e02ff */
[----:B------:R-:W-:-:S14]  /*0e60*/  R2UR UR6, R76 ;  /* 0x000000004c0672ca */ /* 0x000fdc00000e0000 */
[----:B------:R-:W3:Y:S01]  /*0e70*/  LDCU UR6, c[0x0][UR6+0x2a0] ;  /* 0x00005400060677ac */ /* 0x000ee20008000800 */
[----:B------:R-:W-:-:S05]  /*0e80*/  CS2R.32 R76, SR_CgaSize ;  /* 0x00000000004c7805 */ /* 0x000fca0000008a00 */
[----:B------:R-:W-:-:S05]  /*0e90*/  IMAD R76, R76, -0xa0, RZ ;  /* 0xffffff604c4c7824 */ /* 0x000fca00078e02ff */
[----:B------:R-:W-:-:S14]  /*0ea0*/  R2UR UR63, R76 ;  /* 0x000000004c3f72ca */ /* 0x000fdc00000e0000 */
[----:B------:R-:W3:Y:S01]  /*0eb0*/  LDCU UR63, c[0x0][UR63+0x2a4] ;  /* 0x000054803f3f77ac */ /* 0x000ee20008000800 */
[----:B------:R-:W-:Y:S01]  /*0ec0*/  USHF.L.U32 UR24, UR45, 0xb, URZ ;  /* 0x0000000b2d187899 */ /* 0x000fe200080006ff */
[----:B------:R-:W3:Y:S01]  /*0ed0*/  LDCU UR19, c[0x0][0xb24] ;  /* 0x00016480ff1377ac */ /* 0x000ee20008000800 */
[----:B------:R-:W3:Y:S01]  /*0ee0*/  LDCU UR42, c[0x0][0xb24] ;  /* 0x00016480ff2a77ac */ /* 0x000ee20008000800 */
[----:B-1----:R-:W-:Y:S01]  /*0ef0*/  I2FP.F32.U32 R3, UR20 ;  /* 0x0000001400037c45 */ /* 0x002fe20008201000 */
[----:B------:R-:W1:Y:S04]  /*0f00*/  LDCU UR23, c[0x0][0xb30] ;  /* 0x00016600ff1777ac */ /* 0x000e680008000800 */
[----:B--2---:R-:W-:Y:S01]  /*0f10*/  FMUL R3, R3, UR5 ;  /* 0x0000000503037c20 */ /* 0x004fe20008400000 */
[----:B------:R-:W-:Y:S01]  /*0f20*/  ULOP3.LUT UR24, UR24, 0x800, URZ, 0xc0, !UPT ;  /* 0x0000080018187892 */ /* 0x000fe2000f8ec0ff */
[----:B----4-:R-:W-:-:S04]  /*0f30*/  I2FP.F32.U32 R2, UR26 ;  /* 0x0000001a00027c45 */ /* 0x010fc80008201000 */
[----:B------:R-:W2:Y:S01]  /*0f40*/  F2I.U32.TRUNC.NTZ R3, R3 ;  /* 0x0000000300037305 */ /* 0x000ea2000020f000 */
[----:B---3--:R-:W-:-:S07]  /*0f50*/  FMUL R2, R2, UR4 ;  /* 0x0000000402027c20 */ /* 0x008fce0008400000 */
[----:B------:R-:W3:Y:S01]  /*0f60*/  F2I.U32.TRUNC.NTZ R2, R2 ;  /* 0x0000000200027305 */ /* 0x000ee2000020f000 */
[----:B--2---:R-:W-:Y:S02]  /*0f70*/  R2UR UR5, R3 ;  /* 0x00000000030572ca */ /* 0x004fe400000e0000 */
[----:B---3--:R-:W-:Y:S02]  /*0f80*/  R2UR UR4, R2 ;  /* 0x00000000020472ca */ /* 0x008fe400000e0000 */
[----:B------:R-:W-:-:S09]  /*0f90*/  PRMT R2, RZ, 0x7610, R2 ;  /* 0x00007610ff027816 */ /* 0x000fd20000000002 */
[----:B------:R-:W-:-:S04]  /*0fa0*/  UIADD3 UR5, UPT, UPT, -UR5, URZ, URZ ;  /* 0x000000ff05057290 */ /* 0x000fc8000fffe1ff */
[----:B------:R-:W-:Y:S02]  /*0fb0*/  UIMAD UR5, UR6, UR5, UR20 ;  /* 0x00000005060572a4 */ /* 0x000fe4000f8e0214 */
[----:B------:R-:W-:-:S04]  /*0fc0*/  UIADD3 UR4, UPT, UPT, -UR4, URZ, URZ ;  /* 0x000000ff04047290 */ /* 0x000fc8000fffe1ff */
[----:B------:R-:W-:Y:S01]  /*0fd0*/  IMAD.U32 R76, RZ, RZ, UR5 ;  /* 0x00000005ff4c7e24 */ /* 0x000fe2000f8e00ff */
[----:B------:R-:W-:Y:S01]  /*0fe0*/  UIMAD UR63, UR63, UR4, UR26 ;  /* 0x000000043f3f72a4 */ /* 0x000fe2000f8e021a */
[----:B-1----:R-:W-:Y:S11]  /*0ff0*/  BRA.U UP4, `(.L_x_17) ;  /* 0x0000000104287547 */ /* 0x002ff6000b800000 */
[----:B------:R-:W-:Y:S01]  /*1000*/  R2UR UR6, R76 ;  /* 0x000000004c0672ca */ /* 0x000fe200000e0000 */
[----:B------:R-:W-:-:S12]  /*1010*/  UISETP.NE.AND UP0, UPT, UR63, URZ, UPT ;  /* 0x000000ff3f00728c */ /* 0x000fd8000bf05270 */
[----:B------:R-:W-:-:S04]  /*1020*/  UISETP.EQ.OR UP0, UPT, UR6, URZ, !UP0 ;  /* 0x000000ff0600728c */ /* 0x000fc8000c702670 */
[----:B------:R-:W-:Y:S02]  /*1030*/  USEL UR5, URZ, 0x1, !UP0 ;  /* 0x00000001ff057887 */ /* 0x000fe4000c000000 */
[----:B------:R-:W-:-:S04]  /*1040*/  UISETP.NE.AND UP0, UPT, UR63, URZ, UPT ;  /* 0x000000ff3f00728c */ /* 0x000fc8000bf05270 */
[----:B------:R-:W-:Y:S02]  /*1050*/  USEL UR4, URZ, 0x2, UP0 ;  /* 0x00000002ff047887 */ /* 0x000fe40008000000 */
[----:B------:R-:W-:-:S04]  /*1060*/  UISETP.NE.AND UP0, UPT, UR6, 0x1, UPT ;  /* 0x000000010600788c */ /* 0x000fc8000bf05270 */
[----:B------:R-:W-:-:S04]  /*1070*/  USEL UR4, UR4, 0x2, UP0 ;  /* 0x0000000204047887 */ /* 0x000fc80008000000 */
[----:B------:R-:W-:-:S06]  /*1080*/  UIADD3 UR4, UPT, UPT, UR5, UR4, URZ ;  /* 0x0000000405047290 */ /* 0x000fcc000fffe0ff */
[----:B------:R-:W-:-:S07]  /*1090*/  MOV R2, UR4 ;  /* 0x0000000400027c02 */ /* 0x000fce0008000f00 */
.L_x_17:
[----:B------:R-:W1:Y:S01]  /*10a0*/  S2UR UR36, SR_CTAID.Z ;  /* 0x00000000002479c3 */ /* 0x000e620000002700 */
[----:B------:R-:W-:-:S09]  /*10b0*/  UISETP.GE.AND UP0, UPT, UR19, 0x1, UPT ;  /* 0x000000011300788c */ /* 0x000fd2000bf06270 */
[----:B------:R-:W-:Y:S05]  /*10c0*/  BRA.U !UP0, `(.L_x_18) ;  /* 0x0000000108d07547 */ /* 0x000fea000b800000 */
[----:B------:R-:W2:Y:S01]  /*10d0*/  LDCU UR21, c[0x0][0xb0c] ;  /* 0x00016180ff1577ac */ /* 0x000ea20008000800 */
[----:B------:R-:W3:Y:S01]  /*10e0*/  LDCU.128 UR12, c[0x0][0xb10] ;  /* 0x00016200ff0c77ac */ /* 0x000ee20008000c00 */
[----:B------:R-:W4:Y:S01]  /*10f0*/  LDCU UR6, c[0x0][0x370] ;  /* 0x00006e00ff0677ac */ /* 0x000f220008000800 */
[----:B------:R-:W1:Y:S01]  /*1100*/  LDCU UR7, c[0x0][0x374] ;  /* 0x00006e80ff0777ac */ /* 0x000e620008000800 */
[----:B------:R-:W1:Y:S01]  /*1110*/  LDCU UR22, c[0x0][0xb20] ;  /* 0x00016400ff1677ac */ /* 0x000e620008000800 */
[----:B--2---:R-:W-:Y:S02]  /*1120*/  UISETP.NE.AND UP0, UPT, UR21, 0x1, UPT ;  /* 0x000000011500788c */ /* 0x004fe4000bf05270 */
[----:B---3--:R-:W-:Y:S01]  /*1130*/  UIMAD.WIDE.U32 UR4, UR20, UR12, URZ ;  /* 0x0000000c140472a5 */ /* 0x008fe2000f8e00ff */
[----:B------:R-:W2:Y:S01]  /*1140*/  LDCU.64 UR8, c[0x0][0xb28] ;  /* 0x00016500ff0877ac */ /* 0x000ea20008000a00 */
[----:B----4-:R-:W-:Y:S02]  /*1150*/  UIMAD.WIDE.U32 UR10, UR6, UR12, URZ ;  /* 0x0000000c060a72a5 */ /* 0x010fe4000f8e00ff */
[----:B------:R-:W-:-:S02]  /*1160*/  USHF.R.U32.HI UR5, URZ, UR13, UR5 ;  /* 0x0000000dff057299 */ /* 0x000fc40008011605 */
[----:B------:R-:W-:Y:S02]  /*1170*/  UISETP.NE.AND UP2, UPT, UR19, 0x1, UPT ;  /* 0x000000011300788c */ /* 0x000fe4000bf45270 */
[----:B------:R-:W-:Y:S01]  /*1180*/  USEL UR5, UR20, UR5, !UP0 ;  /* 0x0000000514057287 */ /* 0x000fe2000c000000 */
[----:B------:R-:W-:Y:S01]  /*1190*/  UMOV UR10, UR11 ;  /* 0x0000000b000a7c82 */ /* 0x000fe20008000000 */
[----:B------:R-:W-:Y:S02]  /*11a0*/  UIMAD.WIDE.U32 UR16, UR26, UR15, URZ ;  /* 0x0000000f1a1072a5 */ /* 0x000fe4000f8e00ff */
[----:B------:R-:W-:Y:S02]  /*11b0*/  @UP0 USHF.R.U32.HI UR6, URZ, UR13, UR10 ;  /* 0x0000000dff060299 */ /* 0x000fe4000801160a */
[----:B------:R-:W-:Y:S02]  /*11c0*/  UISETP.NE.AND UP0, UPT, UR14, 0x1, UPT ;  /* 0x000000010e00788c */ /* 0x000fe4000bf05270 */
[----:B-1----:R-:W-:-:S02]  /*11d0*/  UIMAD.WIDE.U32 UR10, UR7, UR15, URZ ;  /* 0x0000000f070a72a5 */ /* 0x002fc4000f8e00ff */
[----:B--2---:R-:W-:Y:S01]  /*11e0*/  UIMAD.WIDE.U32 UR12, UR6, UR8, URZ ;  /* 0x00000008060c72a5 */ /* 0x004fe2000f8e00ff */
[----:B------:R-:W-:Y:S02]  /*11f0*/  UMOV UR4, UR17 ;  /* 0x0000001100047c82 */ /* 0x000fe40008000000 */
[----:B------:R-:W-:Y:S02]  /*1200*/  USHF.R.U32.HI UR4, URZ, UR22, UR4 ;  /* 0x00000016ff047299 */ /* 0x000fe40008011604 */
[----:B------:R-:W-:Y:S02]  /*1210*/  UMOV UR10, UR11 ;  /* 0x0000000b000a7c82 */ /* 0x000fe40008000000 */
[----:B------:R-:W-:Y:S01]  /*1220*/  UMOV UR12, UR13 ;  /* 0x0000000d000c7c82 */ /* 0x000fe20008000000 */
[----:B------:R-:W-:Y:S02]  /*1230*/  @UP0 USHF.R.U32.HI UR7, URZ, UR22, UR10 ;  /* 0x00000016ff070299 */ /* 0x000fe4000801160a */
[----:B------:R-:W-:-:S02]  /*1240*/  USEL UR4, UR26, UR4, !UP0 ;  /* 0x000000041a047287 */ /* 0x000fc4000c000000 */
[----:B------:R-:W-:Y:S02]  /*1250*/  UIMAD.WIDE.U32 UR10, UR7, UR8, URZ ;  /* 0x00000008070a72a5 */ /* 0x000fe4000f8e00ff */
[----:B------:R-:W-:Y:S02]  /*1260*/  @UP2 USHF.R.U32.HI UR6, URZ, UR9, UR12 ;  /* 0x00000009ff062299 */ /* 0x000fe4000801160c */
[----:B------:R-:W-:-:S03]  /*1270*/  UIMAD.WIDE.U32 UR12, UR4, UR8, URZ ;  /* 0x00000008040c72a5 */ /* 0x000fc6000f8e00ff */
[----:B------:R-:W-:Y:S02]  /*1280*/  UMOV UR10, UR11 ;  /* 0x0000000b000a7c82 */ /* 0x000fe40008000000 */
[----:B------:R-:W-:Y:S02]  /*1290*/  @UP2 USHF.R.U32.HI UR7, URZ, UR9, UR10 ;  /* 0x00000009ff072299 */ /* 0x000fe4000801160a */
[----:B------:R-:W-:Y:S02]  /*12a0*/  UIMAD UR10, UR6, UR19, URZ ;  /* 0x00000013060a72a4 */ /* 0x000fe4000f8e02ff */
[----:B------:R-:W-:-:S04]  /*12b0*/  UIMAD UR7, UR7, UR19, URZ ;  /* 0x00000013070772a4 */ /* 0x000fc8000f8e02ff */
[----:B------:R-:W-:-:S03]  /*12c0*/  UISETP.GE.AND UP0, UPT, UR4, UR7, UPT ;  /* 0x000000070400728c */ /* 0x000fc6000bf06270 */
[----:B------:R-:W-:Y:S01]  /*12d0*/  UMOV UR7, UR13 ;  /* 0x0000000d00077c82 */ /* 0x000fe20008000000 */
[----:B------:R-:W-:Y:S02]  /*12e0*/  UISETP.GE.OR UP0, UPT, UR5, UR10, UP0 ;  /* 0x0000000a0500728c */ /* 0x000fe40008706670 */
[----:B------:R-:W-:Y:S02]  /*12f0*/  UIMAD.WIDE.U32 UR10, UR5, UR8, URZ ;  /* 0x00000008050a72a5 */ /* 0x000fe4000f8e00ff */
[----:B------:R-:W-:Y:S02]  /*1300*/  USHF.R.U32.HI UR7, URZ, UR9, UR7 ;  /* 0x00000009ff077299 */ /* 0x000fe40008011607 */
[----:B------:R-:W-:Y:S02]  /*1310*/  UIADD3 UR10, UPT, UPT, -UR4, URZ, URZ ;  /* 0x000000ff040a7290 */ /* 0x000fe4000fffe1ff */
[----:B------:R-:W-:Y:S02]  /*1320*/  USEL UR7, UR4, UR7, !UP2 ;  /* 0x0000000704077287 */ /* 0x000fe4000d000000 */
[----:B------:R-:W-:Y:S01]  /*1330*/  UIMAD UR10, UR14, UR10, UR26 ;  /* 0x0000000a0e0a72a4 */ /* 0x000fe2000f8e021a */
[----:B------:R-:W-:Y:S01]  /*1340*/  @!UP0 UMOV UR8, UR11 ;  /* 0x0000000b00088c82 */ /* 0x000fe20008000000 */
[----:B------:R-:W-:-:S02]  /*1350*/  UIADD3 UR11, UPT, UPT, -UR5, URZ, URZ ;  /* 0x000000ff050b7290 */ /* 0x000fc4000fffe1ff */
[----:B------:R-:W-:Y:S02]  /*1360*/  @!UP0 USHF.R.U32.HI UR8, URZ, UR9, UR8 ;  /* 0x00000009ff088299 */ /* 0x000fe40008011608 */
[----:B------:R-:W-:Y:S02]  /*1370*/  UIADD3 UR9, UPT, UPT, -UR7, URZ, URZ ;  /* 0x000000ff07097290 */ /* 0x000fe4000fffe1ff */
[----:B------:R-:W-:Y:S02]  /*1380*/  @!UP0 USEL UR8, UR5, UR8, !UP2 ;  /* 0x0000000805088287 */ /* 0x000fe4000d000000 */
[----:B------:R-:W-:Y:S02]  /*1390*/  UIMAD UR9, UR19, UR9, UR4 ;  /* 0x00000009130972a4 */ /* 0x000fe4000f8e0204 */
[----:B------:R-:W-:Y:S02]  /*13a0*/  @!UP0 UIADD3 UR7, UPT, UPT, UR7, -UR8, URZ ;  /* 0x8000000807078290 */ /* 0x000fe4000fffe0ff */
[----:B------:R-:W-:-:S02]  /*13b0*/  @!UP0 UIMAD UR6, UR9, UR6, UR8 ;  /* 0x00000006090682a4 */ /* 0x000fc4000f8e0208 */
[----:B------:R-:W-:Y:S02]  /*13c0*/  @!UP0 UIMAD UR4, UR7, UR19, UR5 ;  /* 0x00000013070482a4 */ /* 0x000fe4000f8e0205 */
[----:B------:R-:W-:Y:S02]  /*13d0*/  UIMAD UR20, UR21, UR11, UR20 ;  /* 0x0000000b151472a4 */ /* 0x000fe4000f8e0214 */
[----:B------:R-:W-:Y:S01]  /*13e0*/  UIMAD UR26, UR4, UR14, UR10 ;  /* 0x0000000e041a72a4 */ /* 0x000fe2000f8e020a */
[----:B------:R-:W-:Y:S02]  /*13f0*/  @!UP0 UMOV UR5, UR6 ;  /* 0x0000000600058c82 */ /* 0x000fe40008000000 */
[----:B------:R-:W-:-:S12]  /*1400*/  UIMAD UR20, UR5, UR21, UR20 ;  /* 0x00000015051472a4 */ /* 0x000fd8000f8e0214 */
.L_x_18:
[----:B------:R-:W-:-:S09]  /*1410*/  UISETP.NE.AND UP0, UPT, UR23, 0x1, UPT ;  /* 0x000000011700788c */ /* 0x000fd2000bf05270 */
[----:B------:R-:W-:Y:S05]  /*1420*/  BRA.U UP0, `(.L_x_19) ;  /* 0x0000000100407547 */ /* 0x000fea000b800000 */
[----:B------:R-:W2:Y:S01]  /*1430*/  LDCU.128 UR8, c[0x0][0xb10] ;  /* 0x00016200ff0877ac */ /* 0x000ea20008000c00 */
[----:B------:R-:W3:Y:S01]  /*1440*/  LDCU UR12, c[0x0][0xb0c] ;  /* 0x00016180ff0c77ac */ /* 0x000ee20008000800 */
[----:B------:R-:W4:Y:S01]  /*1450*/  LDCU UR13, c[0x0][0xb20] ;  /* 0x00016400ff0d77ac */ /* 0x000f220008000800 */
[----:B--2---:R-:W-:Y:S02]  /*1460*/  UIMAD.WIDE.U32 UR4, UR20, UR8, URZ ;  /* 0x00000008140472a5 */ /* 0x004fe4000f8e00ff */
[----:B------:R-:W-:Y:S02]  /*1470*/  UIMAD.WIDE.U32 UR6, UR26, UR11, URZ ;  /* 0x0000000b1a0672a5 */ /* 0x000fe4000f8e00ff */
[----:B---3--:R-:W-:Y:S02]  /*1480*/  UISETP.NE.AND UP0, UPT, UR12, 0x1, UPT ;  /* 0x000000010c00788c */ /* 0x008fe4000bf05270 */
[----:B------:R-:W-:-:S03]  /*1490*/  USHF.R.U32.HI UR5, URZ, UR9, UR5 ;  /* 0x00000009ff057299 */ /* 0x000fc60008011605 */
[----:B------:R-:W-:Y:S01]  /*14a0*/  UMOV UR4, UR7 ;  /* 0x0000000700047c82 */ /* 0x000fe20008000000 */
[----:B------:R-:W-:Y:S02]  /*14b0*/  USEL UR5, UR20, UR5, !UP0 ;  /* 0x0000000514057287 */ /* 0x000fe4000c000000 */
[----:B------:R-:W-:Y:S02]  /*14c0*/  UISETP.NE.AND UP0, UPT, UR10, 0x1, UPT ;  /* 0x000000010a00788c */ /* 0x000fe4000bf05270 */
[----:B----4-:R-:W-:-:S04]  /*14d0*/  USHF.R.U32.HI UR4, URZ, UR13, UR4 ;  /* 0x0000000dff047299 */ /* 0x010fc80008011604 */
[----:B------:R-:W-:-:S04]  /*14e0*/  USEL UR4, UR26, UR4, !UP0 ;  /* 0x000000041a047287 */ /* 0x000fc8000c000000 */
[----:B------:R-:W-:Y:S02]  /*14f0*/  UIADD3 UR6, UPT, UPT, UR5, -UR4, URZ ;  /* 0x8000000405067290 */ /* 0x000fe4000fffe0ff */
[----:B------:R-:W-:Y:S02]  /*1500*/  UIADD3 UR4, UPT, UPT, -UR5, UR4, URZ ;  /* 0x0000000405047290 */ /* 0x000fe4000fffe1ff */
[----:B------:R-:W-:Y:S02]  /*1510*/  UIMAD UR26, UR6, UR10, UR26 ;  /* 0x0000000a061a72a4 */ /* 0x000fe4000f8e021a */
[----:B------:R-:W-:-:S12]  /*1520*/  UIMAD UR20, UR4, UR12, UR20 ;  /* 0x0000000c041472a4 */ /* 0x000fd8000f8e0214 */
.L_x_19:
[----:B------:R-:W-:Y:S01]  /*1530*/  UISETP.NE.AND UP0, UPT, UR18, 0x2, UPT ;  /* 0x000000021200788c */ /* 0x000fe2000bf05270 */
[----:B------:R-:W-:Y:S09]  /*1540*/  BRA.U !UP5, `(.L_x_20) ;  /* 0x000000010d0c7547 */ /* 0x000ff2000b800000 */
[----:B------:R-:W-:Y:S01]  /*1550*/  UCGABAR_WAIT ;  /* 0x0000000000007dc7 */ /* 0x000fe20008000000 */
[----:B------:R-:W-:Y:S01]  /*1560*/  CCTL.IVALL ;  /* 0x00000000ff00798f */ /* 0x000fe20002000000 */
[----:B------:R-:W-:Y:S05]  /*1570*/  BRA `(.L_x_21) ;  /* 0x0000000000047947 */ /* 0x000fea0003800000 */
.L_x_20:
[----:B------:R-:W-:Y:S06]  /*1580*/  BAR.SYNC.DEFER_BLOCKING 0x0 ;  /* 0x0000000000007b1d */ /* 0x000fec0000010000 */
.L_x_21:
[----:B------:R-:W-:Y:S05]  /*1590*/  BRA.U UP0, `(.L_x_22) ;  /* 0x0000001100a07547 */ /* 0x000fea000b800000 */
[----:B------:R-:W2:Y:S01]  /*15a0*/  LDCU UR6, c[0x0][0x38c] ;  /* 0x00007180ff0677ac */ /* 0x000ea20008000800 */
[----:B------:R-:W-:Y:S01]  /*15b0*/  PLOP3.LUT P1, PT, PT, PT, UP3, 0x80, 0x8 ;  /* 0x000000000008781c */ /* 0x000fe20003f2f038 */
[----:B------:R-:W-:Y:S01]  /*15c0*/  IMAD.MOV.U32 R12, RZ, RZ, 0x1 ;  /* 0x00000001ff0c7424 */ /* 0x000fe200078e00ff */
[----:B------:R-:W-:Y:S01]  /*15d0*/  ISETP.EQ.OR P2, PT, R0, RZ, P3 ;  /* 0x000000ff0000720c */ /* 0x000fe20001f42670 */
[----:B------:R-:W-:Y:S01]  /*15e0*/  UISETP.NE.AND UP1, UPT, UR18, URZ, UPT ;  /* 0x000000ff1200728c */ /* 0x000fe2000bf25270 */
[----:B------:R-:W-:Y:S01]  /*15f0*/  PLOP3.LUT P1, PT, P1, PT, PT, 0x8, 0x80 ;  /* 0x000000000080781c */ /* 0x000fe20000f2e170 */
[----:B------:R-:W-:Y:S01]  /*1600*/  USEL UR25, URZ, 0x1, UP6 ;  /* 0x00000001ff197887 */ /* 0x000fe2000b000000 */
[----:B------:R-:W-:Y:S01]  /*1610*/  CS2R R10, SRZ ;  /* 0x00000000000a7805 */ /* 0x000fe2000001ff00 */
[----:B------:R-:W-:Y:S01]  /*1620*/  IMAD.MOV.U32 R9, RZ, RZ, RZ ;  /* 0x000000ffff097224 */ /* 0x000fe200078e00ff */
[----:B------:R-:W3:Y:S01]  /*1630*/  LDCU UR39, c[0x0][0x370] ;  /* 0x00006e00ff2777ac */ /* 0x000ee20008000800 */
[----:B------:R-:W-:Y:S01]  /*1640*/  IMAD.MOV.U32 R8, RZ, RZ, 0x1 ;  /* 0x00000001ff087424 */ /* 0x000fe200078e00ff */
[----:B------:R-:W4:Y:S01]  /*1650*/  LDCU.64 UR28, c[0x0][0x348] ;  /* 0x00006900ff1c77ac */ /* 0x000f220008000a00 */
[----:B------:R-:W-:-:S02]  /*1660*/  USHF.R.U32.HI UR44, URZ, 0x5, UR24 ;  /* 0x00000005ff2c7899 */ /* 0x000fc40008011618 */
[----:B--2---:R-:W-:Y:S02]  /*1670*/  UIADD3 UR5, UPT, UPT, UR6, 0x1f, URZ ;  /* 0x0000001f06057890 */ /* 0x004fe4000fffe0ff */
[----:B------:R-:W-:Y:S02]  /*1680*/  UIADD3 UR46, UPT, UPT, UR6, 0x3e, URZ ;  /* 0x0000003e062e7890 */ /* 0x000fe4000fffe0ff */
[----:B------:R-:W-:Y:S01]  /*1690*/  USHF.R.S32.HI UR4, URZ, 0x1f, UR5 ;  /* 0x0000001fff047899 */ /* 0x000fe20008011405 */
[----:B------:R-:W2:Y:S03]  /*16a0*/  LDCU UR38, c[0x0][0x374] ;  /* 0x00006e80ff2677ac */ /* 0x000ea60008000800 */
[----:B------:R-:W-:Y:S02]  /*16b0*/  ULEA.HI UR4, UR4, UR5, URZ, 0x5 ;  /* 0x0000000504047291 */ /* 0x000fe4000f8f28ff */
[----:B------:R-:W-:-:S02]  /*16c0*/  USEL UR25, UR25, 0x2, UP1 ;  /* 0x0000000219197887 */ /* 0x000fc40008800000 */
[----:B------:R-:W-:Y:S02]  /*16d0*/  USHF.R.S32.HI UR41, URZ, 0x5, UR4 ;  /* 0x00000005ff297899 */ /* 0x000fe40008011404 */
[----:B------:R-:W-:Y:S02]  /*16e0*/  UIADD3 UR4, UPT, UPT, UR6, -0x1, URZ ;  /* 0xffffffff06047890 */ /* 0x000fe4000fffe0ff */
[----:B------:R-:W-:Y:S02]  /*16f0*/  UISETP.LT.U32.AND UP0, UPT, UR41, 0x3, UPT ;  /* 0x000000032900788c */ /* 0x000fe4000bf01070 */
[----:B------:R-:W-:Y:S02]  /*1700*/  UISETP.GE.U32.AND UP2, UPT, UR4, -0x3f, UPT ;  /* 0xffffffc10400788c */ /* 0x000fe4000bf46070 */
[----:B------:R-:W-:Y:S01]  /*1710*/  USEL UR40, UR41, 0x3, UP0 ;  /* 0x0000000329287887 */ /* 0x000fe20008000000 */
[----:B------:R-:W-:-:S03]  /*1720*/  UMOV UR5, URZ ;  /* 0x000000ff00057c82 */ /* 0x000fc60008000000 */
[----:B------:R-:W-:Y:S02]  /*1730*/  UIADD3 UR21, UPT, UPT, UR40, -0x1, URZ ;  /* 0xffffffff28157890 */ /* 0x000fe4000fffe0ff */
[----:B------:R-:W-:-:S03]  /*1740*/  UIADD3 UR43, UPT, UPT, UR41, -UR40, URZ ;  /* 0x80000028292b7290 */ /* 0x000fc6000fffe0ff */
[----:B------:R-:W-:-:S04]  /*1750*/  @UP2 UIADD3 UR21, UPT, UPT, UR40, URZ, URZ ;  /* 0x000000ff28152290 */ /* 0x000fc8000fffe0ff */
[----:B--234-:R-:W-:-:S12]  /*1760*/  UIADD3 UR21, UPT, UPT, UR21, 0x1, URZ ;  /* 0x0000000115157890 */ /* 0x01cfd8000fffe0ff */
.L_x_42:
[----:B------:R-:W-:Y:S01]  /*1770*/  UISETP.NE.AND UP0, UPT, UR45, URZ, UPT ;  /* 0x000000ff2d00728c */ /* 0x000fe2000bf05270 */
[----:B------:R-:W2:Y:S08]  /*1780*/  S2UR UR45, SR_CgaCtaId ;  /* 0x00000000002d79c3 */ /* 0x000eb00000008800 */
[----:B------:R-:W-:Y:S05]  /*1790*/  BRA.U UP0, `(.L_x_23) ;  /* 0x0000000100347547 */ /* 0x000fea000b800000 */
[----:B------:R-:W3:Y:S01]  /*17a0*/  S2R R0, SR_CgaCtaId ;  /* 0x0000000000007919 */ /* 0x000ee20000008800 */
[----:B------:R-:W-:-:S04]  /*17b0*/  MOV R2, 0x400 ;  /* 0x0000040000027802 */ /* 0x000fc80000000f00 */
[----:B---3--:R-:W-:Y:S02]  /*17c0*/  LEA R0, R0, R2, 0x18 ;  /* 0x0000000200007211 */ /* 0x008fe400078ec0ff */
[----:B------:R-:W-:-:S03]  /*17d0*/  SHF.L.U32 R2, R8, 0x1f, RZ ;  /* 0x0000001f08027819 */ /* 0x000fc600000006ff */
[----:B------:R-:W-:-:S04]  /*17e0*/  IMAD R0, R9, 0x8, R0 ;  /* 0x0000000809007824 */ /* 0x000fc800078e0200 */
[----:B------:R-:W3:Y:S02]  /*17f0*/  SYNCS.PHASECHK.TRANS64.TRYWAIT P0, [R0+URZ+0xd0], R2 ;  /* 0x0000d002000075a7 */ /* 0x000ee400080011ff */
[----:B---3--:R-:W-:Y:S05]  /*1800*/  @!P0 BRA `(.L_x_24) ;  /* 0x0000005c00c08947 */ /* 0x008fea0003800000 */
.L_x_111:
[----:B------:R-:W-:Y:S01]  /*1810*/  VIADD R9, R9, 0x1 ;  /* 0x0000000109097836 */ /* 0x000fe20000000000 */
[----:B------:R3:W-:Y:S04]  /*1820*/  SYNCS.ARRIVE.TRANS64.A1T0 RZ, [R0+URZ+0xc0], RZ ;  /* 0x0000c0ff00ff79a7 */ /* 0x0007e800081000ff */
[----:B------:R-:W-:-:S04]  /*1830*/  ISETP.NE.AND P0, PT, R9, 0x2, PT ;  /* 0x000000020900780c */ /* 0x000fc80003f05270 */
[----:B------:R-:W-:Y:S02]  /*1840*/  SEL R9, R9, RZ, P0 ;  /* 0x000000ff09097207 */ /* 0x000fe40000000000 */
[----:B---3--:R-:W-:-:S04]  /*1850*/  SEL R0, RZ, 0x1, P0 ;  /* 0x00000001ff007807 */ /* 0x008fc80000000000 */
[----:B------:R-:W-:-:S07]  /*1860*/  LOP3.LUT R8, R8, R0, RZ, 0x3c, !PT ;  /* 0x0000000008087212 */ /* 0x000fce00078e3cff */
.L_x_23:
[----:B------:R-:W-:Y:S01]  /*1870*/  UMOV UR6, 0x400 ;  /* 0x0000040000067882 */ /* 0x000fe20000000000 */
[----:B------:R-:W-:Y:S01]  /*1880*/  SHF.L.U32 R0, R12, 0x1f, RZ ;  /* 0x0000001f0c007819 */ /* 0x000fe200000006ff */
[----:B--2---:R-:W-:Y:S02]  /*1890*/  ULEA UR6, UR45, UR6, 0x18 ;  /* 0x000000062d067291 */ /* 0x004fe4000f8ec0ff */
[----:B------:R-:W-:Y:S02]  /*18a0*/  UISETP.GE.U32.AND UP0, UPT, UR46, 0x3f, UPT ;  /* 0x0000003f2e00788c */ /* 0x000fe4000bf06070 */
[----:B------:R-:W-:Y:S02]  /*18b0*/  ULEA UR4, UR5, UR6, 0x3 ;  /* 0x0000000605047291 */ /* 0x000fe4000f8e18ff */
[----:B------:R-:W-:Y:S02]  /*18c0*/  USHF.L.U32 UR35, UR20, 0x6, URZ ;  /* 0x0000000614237899 */ /* 0x000fe400080006ff */
[----:B------:R-:W-:Y:S01]  /*18d0*/  ULEA UR11, UR26, UR44, 0x7 ;  /* 0x0000002c1a0b7291 */ /* 0x000fe2000f8e38ff */
[----:B------:R-:W-:-:S04]  /*18e0*/  UMOV UR13, URZ ;  /* 0x000000ff000d7c82 */ /* 0x000fc80008000000 */
[----:B------:R2:W3:Y:S01]  /*18f0*/  SYNCS.PHASECHK.TRANS64.TRYWAIT P0, [UR4+0x18], R0 ;  /* 0x00001800ff0075a7 */ /* 0x0004e20008001104 */
[----:B------:R-:W-:Y:S06]  /*1900*/  BRA.U !UP0, `(.L_x_25) ;  /* 0x0000000108bc7547 */ /* 0x000fec000b800000 */
[----:B------:R-:W-:Y:S01]  /*1910*/  UMOV UR7, URZ ;  /* 0x000000ff00077c82 */ /* 0x000fe20008000000 */
[----:B------:R-:W-:-:S05]  /*1920*/  UMOV UR4, UR5 ;  /* 0x0000000500047c82 */ /* 0x000fca0008000000 */
.L_x_31:
[----:B------:R-:W-:Y:S01]  /*1930*/  ULEA UR33, UR4, UR6, 0x3 ;  /* 0x0000000604217291 */ /* 0x000fe2000f8e18ff */
[----:B---3--:R-:W-:Y:S01]  /*1940*/  @!P3 MOV R2, 0x1800 ;  /* 0x000018000002b802 */ /* 0x008fe20000000f00 */
[----:B-1-34-:R-:W-:Y:S10]  /*1950*/  @P0 BRA `(.L_x_26) ;  /* 0x00000000000c0947 */ /* 0x01aff40003800000 */
[----:B------:R-:W-:-:S04]  /*1960*/  SHF.L.U32 R3, R12, 0x1f, RZ ;  /* 0x0000001f0c037819 */ /* 0x000fc800000006ff */
[----:B------:R-:W3:Y:S02]  /*1970*/  SYNCS.PHASECHK.TRANS64.TRYWAIT P0, [UR33+0x18], R3 ;  /* 0x00001803ff0075a7 */ /* 0x000ee40008001121 */
[----:B---3--:R-:W-:Y:S05]  /*1980*/  @!P0 BRA `(.L_x_27) ;  /* 0x0000005c00748947 */ /* 0x008fea0003800000 */
.L_x_26:
[----:B------:R3:W-:Y:S01]  /*1990*/  @!P3 SYNCS.ARRIVE.TRANS64 RZ, [UR33], R2 ;  /* 0x00000002ffffb9a7 */ /* 0x0007e20008000021 */
[----:B------:R-:W-:-:S04]  /*19a0*/  ULOP3.LUT UR5, UR25, 0x2, URZ, 0xfc, !UPT ;  /* 0x0000000219057892 */ /* 0x000fc8000f8efcff */
[----:B------:R-:W-:-:S09]  /*19b0*/  UISETP.NE.AND UP0, UPT, UR5, 0x2, UPT ;  /* 0x000000020500788c */ /* 0x000fd2000bf05270 */
[----:B------:R-:W-:Y:S05]  /*19c0*/  BRA.U UP0, `(.L_x_28) ;  /* 0x0000000100047547 */ /* 0x000fea000b800000 */
[----:B-1----:R-:W-:Y:S05]  /*19d0*/  BPT.TRAP 0x1 ;  /* 0x000000040000795c */ /* 0x002fea0000300000 */
.L_x_28:
[----:B------:R-:W-:Y:S04]  /*19e0*/  BSSY.RECONVERGENT B0, `(.L_x_29) ;  /* 0x0000003000007945 */ /* 0x000fe80003800200 */
[----:B------:R-:W-:Y:S05]  /*19f0*/  @P2 BRA `(.L_x_30) ;  /* 0x0000000000042947 */ /* 0x000fea0003800000 */
[----:B-1----:R-:W-:Y:S05]  /*1a00*/  BPT.TRAP 0x1 ;  /* 0x000000040000795c */ /* 0x002fea0000300000 */
.L_x_30:
[----:B-1----:R-:W-:Y:S05]  /*1a10*/  BSYNC.RECONVERGENT B0 ;  /* 0x0000000000007941 */ /* 0x002fea0003800200 */
.L_x_29:
[----:B------:R-:W-:Y:S02]  /*1a20*/  UIADD3 UR5, UPT, UPT, UR4, 0x1, URZ ;  /* 0x0000000104057890 */ /* 0x000fe4000fffe0ff */
[----:B------:R-:W-:Y:S02]  /*1a30*/  USHF.L.U32 UR34, UR7, 0x5, URZ ;  /* 0x0000000507227899 */ /* 0x000fe400080006ff */
[----:B------:R-:W-:Y:S02]  /*1a40*/  UISETP.NE.AND UP0, UPT, UR5, 0x3, UPT ;  /* 0x000000030500788c */ /* 0x000fe4000bf05270 */
[----:B------:R-:W-:Y:S02]  /*1a50*/  UIADD3 UR7, UPT, UPT, UR7, 0x1, URZ ;  /* 0x0000000107077890 */ /* 0x000fe4000fffe0ff */
[----:B------:R-:W-:Y:S02]  /*1a60*/  USEL UR9, URZ, 0x1, UP0 ;  /* 0x00000001ff097887 */ /* 0x000fe40008000000 */
[----:B------:R-:W-:-:S02]  /*1a70*/  USEL UR5, UR5, URZ, UP0 ;  /* 0x000000ff05057287 */ /* 0x000fc40008000000 */
[----:B------:R-:W-:Y:S02]  /*1a80*/  UIADD3 UR14, UP0, UPT, UR28, 0x180, URZ ;  /* 0x000001801c0e7890 */ /* 0x000fe4000ff1e0ff */
[----:B------:R-:W-:Y:S01]  /*1a90*/  ULEA UR8, UR5, UR6, 0x3 ;  /* 0x0000000605087291 */ /* 0x000fe2000f8e18ff */
[----:B------:R-:W-:Y:S01]  /*1aa0*/  LOP3.LUT R12, R12, UR9, RZ, 0x3c, !PT ;  /* 0x000000090c0c7c12 */ /* 0x000fe2000f8e3cff */
[----:B------:R-:W-:Y:S02]  /*1ab0*/  ULEA UR32, UR4, UR6, 0xb ;  /* 0x0000000604207291 */ /* 0x000fe4000f8e58ff */
[----:B------:R-:W-:Y:S01]  /*1ac0*/  UIADD3 UR16, UP1, UPT, UR28, 0x80, URZ ;  /* 0x000000801c107890 */ /* 0x000fe2000ff3e0ff */
[----:B--2---:R-:W-:Y:S01]  /*1ad0*/  SHF.L.U32 R0, R12, 0x1f, RZ ;  /* 0x0000001f0c007819 */ /* 0x004fe200000006ff */
[----:B------:R-:W-:Y:S02]  /*1ae0*/  UIADD3.X UR15, UPT, UPT, URZ, UR29, URZ, UP0, !UPT ;  /* 0x0000001dff0f7290 */ /* 0x000fe400087fe4ff */
[----:B------:R-:W-:Y:S01]  /*1af0*/  UISETP.NE.AND UP0, UPT, UR7, UR21, UPT ;  /* 0x000000150700728c */ /* 0x000fe2000bf05270 */
[----:B------:R4:W1:Y:S01]  /*1b00*/  SYNCS.PHASECHK.TRANS64.TRYWAIT P0, [UR8+0x18], R0 ;  /* 0x00001800ff0075a7 */ /* 0x0008620008001108 */
[----:B------:R-:W-:-:S02]  /*1b10*/  ULEA UR8, UR4, UR24, 0xc ;  /* 0x0000001804087291 */ /* 0x000fc4000f8e60ff */
[----:B------:R-:W-:Y:S02]  /*1b20*/  UIADD3.X UR17, UPT, UPT, URZ, UR29, URZ, UP1, !UPT ;  /* 0x0000001dff117290 */ /* 0x000fe40008ffe4ff */
[----:B------:R-:W-:Y:S02]  /*1b30*/  UIADD3 UR32, UPT, UPT, UR32, 0x4400, URZ ;  /* 0x0000440020207890 */ /* 0x000fe4000fffe0ff */
[----:B------:R-:W-:Y:S01]  /*1b40*/  UIADD3 UR8, UPT, UPT, UR6, 0x5c00, UR8 ;  /* 0x00005c0006087890 */ /* 0x000fe2000fffe008 */
[----:B------:R-:W-:Y:S01]  /*1b50*/  UMOV UR18, 0x0 ;  /* 0x0000000000127882 */ /* 0x000fe20000000000 */
[----:B------:R-:W-:Y:S01]  /*1b60*/  UMOV UR19, 0x10000000 ;  /* 0x1000000000137882 */ /* 0x000fe20000000000 */
[----:B------:R-:W-:Y:S01]  /*1b70*/  UMOV UR4, 0x30000 ;  /* 0x0003000000047882 */ /* 0x000fe20000000000 */
[----:B------:R-:W-:Y:S01]  /*1b80*/  UMOV UR12, UR36 ;  /* 0x00000024000c7c82 */ /* 0x000fe20008000000 */
[----:B------:R-:W-:Y:S01]  /*1b90*/  UMOV UR9, UR33 ;  /* 0x0000002100097c82 */ /* 0x000fe20008000000 */
[----:B------:R-:W-:Y:S01]  /*1ba0*/  UMOV UR10, UR34 ;  /* 0x00000022000a7c82 */ /* 0x000fe20008000000 */
[----:B------:R-:W-:Y:S01]  /*1bb0*/  UTMALDG.3D [UR32], [UR16], desc[UR18] ;  /* 0x00001220100075b4 */ /* 0x000fe20008011000 */
[----:B------:R-:W-:Y:S01]  /*1bc0*/  UMOV UR13, UR21 ;  /* 0x00000015000d7c82 */ /* 0x000fe20008000000 */
[----:B------:R2:W-:Y:S02]  /*1bd0*/  UTMALDG.3D.MULTICAST [UR8], [UR14], UR4, desc[UR18] ;  /* 0x000012080e0073b4 */ /* 0x0005e40008011804 */
[----:B--2---:R-:W-:Y:S01]  /*1be0*/  UMOV UR4, UR5 ;  /* 0x0000000500047c82 */ /* 0x004fe20008000000 */
[----:B------:R-:W-:Y:S05]  /*1bf0*/  BRA.U UP0, `(.L_x_31) ;  /* 0xfffffffd004c7547 */ /* 0x000fea000b83ffff */
.L_x_25:
[----:B------:R-:W-:Y:S01]  /*1c00*/  ULEA UR4, UR5, UR6, 0x3 ;  /* 0x0000000605047291 */ /* 0x000fe2000f8e18ff */
[----:B--2-4-:R-:W-:Y:S01]  /*1c10*/  SHF.L.U32 R0, R12, 0x1f, RZ ;  /* 0x0000001f0c007819 */ /* 0x014fe200000006ff */
[----:B------:R-:W-:Y:S01]  /*1c20*/  @!P1 SYNCS.ARRIVE.TRANS64.A1T0 RZ, [UR6+0x58], RZ ;  /* 0x000058ffffff99a7 */ /* 0x000fe20008100006 */
[----:B------:R-:W-:-:S06]  /*1c30*/  UISETP.GT.AND UP0, UPT, UR41, UR40, UPT ;  /* 0x000000282900728c */ /* 0x000fcc000bf04270 */
[----:B-1-3--:R1:W2:Y:S03]  /*1c40*/  SYNCS.PHASECHK.TRANS64.TRYWAIT P0, [UR4+0x18], R0 ;  /* 0x00001800ff0075a7 */ /* 0x00a2a60008001104 */
[----:B------:R-:W-:Y:S05]  /*1c50*/  BRA.U !UP0, `(.L_x_32) ;  /* 0x0000000108c07547 */ /* 0x000fea000b800000 */
[----:B------:R-:W-:Y:S01]  /*1c60*/  UIADD3 UR26, UPT, UPT, UR43, UR13, URZ ;  /* 0x0000000d2b1a7290 */ /* 0x000fe2000fffe0ff */
[----:B------:R-:W-:-:S11]  /*1c70*/  UMOV UR4, UR5 ;  /* 0x0000000500047c82 */ /* 0x000fd60008000000 */
.L_x_38:
[----:B------:R-:W-:Y:S01]  /*1c80*/  ULEA UR17, UR4, UR6, 0x3 ;  /* 0x0000000604117291 */ /* 0x000fe2000f8e18ff */
[----:B--2---:R-:W-:Y:S01]  /*1c90*/  @!P3 MOV R2, 0x1800 ;  /* 0x000018000002b802 */ /* 0x004fe20000000f00 */
[----:B--234-:R-:W-:Y:S10]  /*1ca0*/  @P0 BRA `(.L_x_33) ;  /* 0x00000000000c0947 */ /* 0x01cff40003800000 */
[----:B------:R-:W-:-:S04]  /*1cb0*/  SHF.L.U32 R3, R12, 0x1f, RZ ;  /* 0x0000001f0c037819 */ /* 0x000fc800000006ff */
[----:B------:R-:W2:Y:S02]  /*1cc0*/  SYNCS.PHASECHK.TRANS64.TRYWAIT P0, [UR17+0x18], R3 ;  /* 0x00001803ff0075a7 */ /* 0x000ea40008001111 */
[----:B--2---:R-:W-:Y:S05]  /*1cd0*/  @!P0 BRA `(.L_x_34) ;  /* 0x0000005800b88947 */ /* 0x004fea0003800000 */
.L_x_33:
[----:B------:R2:W-:Y:S01]  /*1ce0*/  @!P3 SYNCS.ARRIVE.TRANS64 RZ, [UR17], R2 ;  /* 0x00000002ffffb9a7 */ /* 0x0005e20008000011 */
[----:B------:R-:W-:-:S04]  /*1cf0*/  ULOP3.LUT UR5, UR25, 0x2, URZ, 0xfc, !UPT ;  /* 0x0000000219057892 */ /* 0x000fc8000f8efcff */
[----:B------:R-:W-:-:S09]  /*1d00*/  UISETP.NE.AND UP0, UPT, UR5, 0x2, UPT ;  /* 0x000000020500788c */ /* 0x000fd2000bf05270 */
[----:B------:R-:W-:Y:S05]  /*1d10*/  BRA.U UP0, `(.L_x_35) ;  /* 0x0000000100047547 */ /* 0x000fea000b800000 */
[----:B------:R-:W-:Y:S05]  /*1d20*/  BPT.TRAP 0x1 ;  /* 0x000000040000795c */ /* 0x000fea0000300000 */
.L_x_35:
[----:B------:R-:W-:Y:S04]  /*1d30*/  BSSY.RECONVERGENT B0, `(.L_x_36) ;  /* 0x0000003000007945 */ /* 0x000fe80003800200 */
[----:B------:R-:W-:Y:S05]  /*1d40*/  @P2 BRA `(.L_x_37) ;  /* 0x0000000000042947 */ /* 0x000fea0003800000 */
[----:B------:R-:W-:Y:S05]  /*1d50*/  BPT.TRAP 0x1 ;  /* 0x000000040000795c */ /* 0x000fea0000300000 */
.L_x_37:
[----:B------:R-:W-:Y:S05]  /*1d60*/  BSYNC.RECONVERGENT B0 ;  /* 0x0000000000007941 */ /* 0x000fea0003800200 */
.L_x_36:
[----:B------:R-:W-:Y:S02]  /*1d70*/  UIADD3 UR5, UPT, UPT, UR4, 0x1, URZ ;  /* 0x0000000104057890 */ /* 0x000fe4000fffe0ff */
[----:B------:R-:W-:Y:S02]  /*1d80*/  USHF.L.U32 UR18, UR13, 0x5, URZ ;  /* 0x000000050d127899 */ /* 0x000fe400080006ff */
[----:B------:R-:W-:Y:S02]  /*1d90*/  UISETP.NE.AND UP0, UPT, UR5, 0x3, UPT ;  /* 0x000000030500788c */ /* 0x000fe4000bf05270 */
[----:B------:R-:W-:Y:S02]  /*1da0*/  UIADD3 UR13, UPT, UPT, UR13, 0x1, URZ ;  /* 0x000000010d0d7890 */ /* 0x000fe4000fffe0ff */
[----:B------:R-:W-:Y:S02]  /*1db0*/  USEL UR8, URZ, 0x1, UP0 ;  /* 0x00000001ff087887 */ /* 0x000fe40008000000 */
[----:B------:R-:W-:-:S02]  /*1dc0*/  USEL UR5, UR5, URZ, UP0 ;  /* 0x000000ff05057287 */ /* 0x000fc40008000000 */
[----:B------:R-:W-:Y:S02]  /*1dd0*/  UIADD3 UR14, UP0, UPT, UR28, 0x180, URZ ;  /* 0x000001801c0e7890 */ /* 0x000fe4000ff1e0ff */
[----:B------:R-:W-:Y:S01]  /*1de0*/  LOP3.LUT R12, R12, UR8, RZ, 0x3c, !PT ;  /* 0x000000080c0c7c12 */ /* 0x000fe2000f8e3cff */
[----:B------:R-:W-:Y:S02]  /*1df0*/  ULEA UR16, UR4, UR6, 0xb ;  /* 0x0000000604107291 */ /* 0x000fe4000f8e58ff */
[----:B------:R-:W-:Y:S01]  /*1e00*/  UIADD3 UR22, UP1, UPT, UR28, 0x80, URZ ;  /* 0x000000801c167890 */ /* 0x000fe2000ff3e0ff */
[----:B-1----:R-:W-:Y:S01]  /*1e10*/  SHF.L.U32 R0, R12, 0x1f, RZ ;  /* 0x0000001f0c007819 */ /* 0x002fe200000006ff */
[----:B------:R-:W-:Y:S02]  /*1e20*/  UIADD3.X UR15, UPT, UPT, URZ, UR29, URZ, UP0, !UPT ;  /* 0x0000001dff0f7290 */ /* 0x000fe400087fe4ff */
[----:B------:R-:W-:Y:S02]  /*1e30*/  ULEA UR8, UR4, UR24, 0xc ;  /* 0x0000001804087291 */ /* 0x000fe4000f8e60ff */
[----:B------:R-:W-:-:S02]  /*1e40*/  UISETP.NE.AND UP0, UPT, UR13, UR26, UPT ;  /* 0x0000001a0d00728c */ /* 0x000fc4000bf05270 */
[----:B------:R-:W-:Y:S02]  /*1e50*/  ULEA UR7, UR5, UR6, 0x3 ;  /* 0x0000000605077291 */ /* 0x000fe4000f8e18ff */
[----:B------:R-:W-:Y:S02]  /*1e60*/  UIADD3 UR16, UPT, UPT, UR16, 0x4400, URZ ;  /* 0x0000440010107890 */ /* 0x000fe4000fffe0ff */
[----:B------:R-:W-:Y:S02]  /*1e70*/  UIADD3.X UR23, UPT, UPT, URZ, UR29, URZ, UP1, !UPT ;  /* 0x0000001dff177290 */ /* 0x000fe40008ffe4ff */
[----:B------:R-:W-:Y:S01]  /*1e80*/  UIADD3 UR8, UPT, UPT, UR6, 0x5c00, UR8 ;  /* 0x00005c0006087890 */ /* 0x000fe2000fffe008 */
[----:B------:R-:W-:Y:S01]  /*1e90*/  UMOV UR30, 0x0 ;  /* 0x00000000001e7882 */ /* 0x000fe20000000000 */
[----:B------:R-:W-:Y:S01]  /*1ea0*/  UMOV UR31, 0x10000000 ;  /* 0x10000000001f7882 */ /* 0x000fe20000000000 */
[----:B------:R-:W-:Y:S01]  /*1eb0*/  UMOV UR19, UR35 ;  /* 0x0000002300137c82 */ /* 0x000fe20008000000 */
[----:B------:R-:W-:Y:S01]  /*1ec0*/  UMOV UR20, UR36 ;  /* 0x0000002400147c82 */ /* 0x000fe20008000000 */
[----:B------:R3:W4:Y:S01]  /*1ed0*/  SYNCS.PHASECHK.TRANS64.TRYWAIT P0, [UR7+0x18], R0 ;  /* 0x00001800ff0075a7 */ /* 0x0007220008001107 */
[----:B------:R-:W-:Y:S01]  /*1ee0*/  UMOV UR4, 0x30000 ;  /* 0x0003000000047882 */ /* 0x000fe20000000000 */
[----:B------:R-:W-:Y:S01]  /*1ef0*/  UMOV UR12, UR36 ;  /* 0x00000024000c7c82 */ /* 0x000fe20008000000 */
[----:B------:R-:W-:Y:S01]  /*1f00*/  UMOV UR9, UR17 ;  /* 0x0000001100097c82 */ /* 0x000fe20008000000 */
[----:B------:R-:W-:Y:S01]  /*1f10*/  UMOV UR10, UR18 ;  /* 0x00000012000a7c82 */ /* 0x000fe20008000000 */
[----:B------:R-:W-:Y:S01]  /*1f20*/  UTMALDG.3D [UR16], [UR22], desc[UR30] ;  /* 0x00001e10160075b4 */ /* 0x000fe20008011000 */
[----:B------:R1:W-:Y:S02]  /*1f30*/  UTMALDG.3D.MULTICAST [UR8], [UR14], UR4, desc[UR30] ;  /* 0x00001e080e0073b4 */ /* 0x0003e40008011804 */
[----:B-1----:R-:W-:Y:S01]  /*1f40*/  UMOV UR4, UR5 ;  /* 0x0000000500047c82 */ /* 0x002fe20008000000 */
[----:B------:R-:W-:Y:S05]  /*1f50*/  BRA.U UP0, `(.L_x_38) ;  /* 0xfffffffd00487547 */ /* 0x000fea000b83ffff */
.L_x_32:
[C---:B------:R-:W-:Y:S01]  /*1f60*/  LEA R3, R11.reuse, UR6, 0x3 ;  /* 0x000000060b037c11 */ /* 0x040fe2000f8e18ff */
[----:B------:R-:W-:Y:S01]  /*1f70*/  NOP ;  /* 0x0000000000007918 */ /* 0x000fe20000000000 */
[----:B-1-3--:R-:W-:Y:S02]  /*1f80*/  SHF.L.U32 R0, R10, 0x1f, RZ ;  /* 0x0000001f0a007819 */ /* 0x00afe400000006ff */
[----:B------:R-:W-:Y:S02]  /*1f90*/  LEA R4, R11, UR6, 0x4 ;  /* 0x000000060b047c11 */ /* 0x000fe4000f8e20ff */
[----:B--2-4-:R-:W1:Y:S02]  /*1fa0*/  SYNCS.PHASECHK.TRANS64.TRYWAIT P0, [R3+URZ+0x60], R0 ;  /* 0x00006000030075a7 */ /* 0x014e6400080011ff */
[----:B-1----:R-:W-:Y:S05]  /*1fb0*/  @!P0 BRA `(.L_x_39) ;  /* 0x0000005800188947 */ /* 0x002fea0003800000 */
.L_x_114:
[----:B------:R-:W2:Y:S01]  /*1fc0*/  LDS.128 R4, [R4+0xf0] ;  /* 0x0000f00004047984 */ /* 0x000ea20000000c00 */
[----:B------:R-:W-:Y:S01]  /*1fd0*/  UISETP.GE.AND UP0, UPT, UR42, 0x1, UPT ;  /* 0x000000012a00788c */ /* 0x000fe2000bf06270 */
[----:B------:R-:W-:Y:S01]  /*1fe0*/  @!PT LDS RZ, [RZ] ;  /* 0x00000000fffff984 */ /* 0x000fe20000000800 */
[----:B------:R-:W-:Y:S01]  /*1ff0*/  @!PT LDS RZ, [RZ] ;  /* 0x00000000fffff984 */ /* 0x000fe20000000800 */
[----:B------:R-:W-:Y:S01]  /*2000*/  @!PT LDS RZ, [RZ] ;  /* 0x00000000fffff984 */ /* 0x000fe20000000800 */
[----:B------:R-:W-:Y:S01]  /*2010*/  @!PT LDS RZ, [RZ] ;  /* 0x00000000fffff984 */ /* 0x000fe20000000800 */
[----:B------:R3:W-:Y:S06]  /*2020*/  MEMBAR.ALL.CTA ;  /* 0x0000000000007992 */ /* 0x0007ec0000008000 */
[----:B---3--:R-:W3:Y:S01]  /*2030*/  FENCE.VIEW.ASYNC.S ;  /* 0x00000000000073c6 */ /* 0x008ee20000000000 */
[----:B--2---:R-:W-:-:S13]  /*2040*/  LOP3.LUT P0, RZ, R6, 0x1, RZ, 0xc0, !PT ;  /* 0x0000000106ff7812 */ /* 0x004fda000780c0ff */
[----:B---3--:R-:W-:Y:S01]  /*2050*/  VOTEU.ANY UP1, P0 ;  /* 0x0000000000ff7886 */ /* 0x008fe20000020100 */
[----:B------:R-:W-:-:S13]  /*2060*/  PLOP3.LUT P0, PT, PT, PT, UP1, 0x80, 0x8 ;  /* 0x000000000008781c */ /* 0x000fda0003f0f018 */
[----:B-1----:R-:W-:Y:S02]  /*2070*/  @P0 LOP3.LUT R0, R5, 0xffff, RZ, 0xc0, !PT ;  /* 0x0000ffff05000812 */ /* 0x002fe400078ec0ff */
[----:B------:R-:W-:Y:S02]  /*2080*/  @P0 MOV R2, R4 ;  /* 0x0000000400020202 */ /* 0x000fe40000000f00 */
[----:B------:R-:W-:Y:S01]  /*2090*/  @P0 R2UR UR7, R0 ;  /* 0x00000000000702ca */ /* 0x000fe200000e0000 */
[----:B------:R-:W-:Y:S01]  /*20a0*/  VIADD R0, R3, 0x70 ;  /* 0x0000007003007836 */ /* 0x000fe20000000000 */
[----:B------:R-:W-:Y:S02]  /*20b0*/  @P0 SHF.R.U32.HI R4, RZ, 0x10, R5 ;  /* 0x00000010ff040819 */ /* 0x000fe40000011605 */
[----:B------:R-:W-:Y:S02]  /*20c0*/  @P0 R2UR UR8, R2 ;  /* 0x00000000020802ca */ /* 0x000fe400000e0000 */
[----:B------:R-:W-:-:S02]  /*20d0*/  PRMT R0, RZ, 0x654, R0 ;  /* 0x00000654ff007816 */ /* 0x000fc40000000000 */
[----:B------:R-:W-:Y:S02]  /*20e0*/  @P0 R2UR UR4, R4 ;  /* 0x00000000040402ca */ /* 0x000fe400000e0000 */
[----:B------:R1:W-:Y:S03]  /*20f0*/  SYNCS.ARRIVE.TRANS64.RED.A1T0 RZ, [R0+URZ], RZ ;  /* 0x000000ff00ff79a7 */ /* 0x0003e600081004ff */
[----:B------:R-:W-:-:S04]  /*2100*/  @UP1 UMOV UR27, UR7 ;  /* 0x00000007001b1c82 */ /* 0x000fc80008000000 */
[----:B------:R-:W-:-:S04]  /*2110*/  @UP1 UMOV UR37, UR8 ;  /* 0x0000000800251c82 */ /* 0x000fc80008000000 */
[----:B------:R-:W-:Y:S01]  /*2120*/  @UP1 UMOV UR36, UR4 ;  /* 0x0000000400241c82 */ /* 0x000fe20008000000 */
[----:B------:R-:W-:Y:S05]  /*2130*/  BRA.U !UP0, `(.L_x_40) ;  /* 0x0000000108d47547 */ /* 0x000fea000b800000 */
[----:B------:R-:W2:Y:S01]  /*2140*/  LDCU.128 UR12, c[0x0][0xb10] ;  /* 0x00016200ff0c77ac */ /* 0x000ea20008000c00 */
[----:B------:R-:W3:Y:S01]  /*2150*/  LDCU UR26, c[0x0][0xb20] ;  /* 0x00016400ff1a77ac */ /* 0x000ee20008000800 */
[----:B------:R-:W4:Y:S01]  /*2160*/  LDCU UR20, c[0x0][0xb0c] ;  /* 0x00016180ff1477ac */ /* 0x000f220008000800 */
[----:B------:R-:W1:Y:S01]  /*2170*/  LDCU.64 UR10, c[0x0][0xb28] ;  /* 0x00016500ff0a77ac */ /* 0x000e620008000a00 */
[----:B------:R-:W-:Y:S02]  /*2180*/  UISETP.NE.AND UP3, UPT, UR42, 0x1, UPT ;  /* 0x000000012a00788c */ /* 0x000fe4000bf65270 */
[----:B--2---:R-:W-:Y:S02]  /*2190*/  UIMAD.WIDE.U32 UR16, UR38, UR15, URZ ;  /* 0x0000000f261072a5 */ /* 0x004fe4000f8e00ff */
[----:B------:R-:W-:Y:S02]  /*21a0*/  UIMAD.WIDE.U32 UR8, UR39, UR12, URZ ;  /* 0x0000000c270872a5 */ /* 0x000fe4000f8e00ff */
[----:B------:R-:W-:-:S02]  /*21b0*/  UISETP.NE.AND UP0, UPT, UR14, 0x1, UPT ;  /* 0x000000010e00788c */ /* 0x000fc4000bf05270 */
[----:B------:R-:W-:Y:S01]  /*21c0*/  UIMAD.WIDE.U32 UR22, UR27, UR15, URZ ;  /* 0x0000000f1b1672a5 */ /* 0x000fe2000f8e00ff */
[----:B------:R-:W-:Y:S02]  /*21d0*/  UMOV UR16, UR17 ;  /* 0x0000001100107c82 */ /* 0x000fe40008000000 */
[----:B------:R-:W-:Y:S01]  /*21e0*/  UMOV UR8, UR9 ;  /* 0x0000000900087c82 */ /* 0x000fe20008000000 */
[----:B---3--:R-:W-:Y:S02]  /*21f0*/  USHF.R.U32.HI UR16, URZ, UR26, UR16 ;  /* 0x0000001aff107299 */ /* 0x008fe40008011610 */
[----:B----4-:R-:W-:Y:S02]  /*2200*/  UISETP.NE.AND UP2, UPT, UR20, 0x1, UPT ;  /* 0x000000011400788c */ /* 0x010fe4000bf45270 */
[----:B------:R-:W-:Y:S02]  /*2210*/  USHF.R.U32.HI UR8, URZ, UR13, UR8 ;  /* 0x0000000dff087299 */ /* 0x000fe40008011608 */
[----:B------:R-:W-:-:S02]  /*2220*/  USEL UR7, UR38, UR16, !UP0 ;  /* 0x0000001026077287 */ /* 0x000fc4000c000000 */
[----:B------:R-:W-:Y:S02]  /*2230*/  USEL UR8, UR39, UR8, !UP2 ;  /* 0x0000000827087287 */ /* 0x000fe4000d000000 */
[----:B-1----:R-:W-:Y:S01]  /*2240*/  UIMAD.WIDE.U32 UR16, UR7, UR10, URZ ;  /* 0x0000000a071072a5 */ /* 0x002fe2000f8e00ff */
[----:B------:R-:W-:Y:S01]  /*2250*/  UMOV UR4, UR23 ;  /* 0x0000001700047c82 */ /* 0x000fe20008000000 */
[----:B------:R-:W-:Y:S02]  /*2260*/  UIMAD.WIDE.U32 UR18, UR37, UR12, URZ ;  /* 0x0000000c251272a5 */ /* 0x000fe4000f8e00ff */
[----:B------:R-:W-:-:S03]  /*2270*/  UIMAD.WIDE.U32 UR22, UR8, UR10, URZ ;  /* 0x0000000a081672a5 */ /* 0x000fc6000f8e00ff */
[----:B------:R-:W-:Y:S01]  /*2280*/  UMOV UR16, UR17 ;  /* 0x0000001100107c82 */ /* 0x000fe20008000000 */
[----:B------:R-:W-:Y:S02]  /*2290*/  USHF.R.U32.HI UR4, URZ, UR26, UR4 ;  /* 0x0000001aff047299 */ /* 0x000fe40008011604 */
[----:B------:R-:W-:Y:S01]  /*22a0*/  @UP3 USHF.R.U32.HI UR7, URZ, UR11, UR16 ;  /* 0x0000000bff073299 */ /* 0x000fe20008011610 */
[----:B------:R-:W-:Y:S01]  /*22b0*/  UMOV UR18, UR19 ;  /* 0x0000001300127c82 */ /* 0x000fe20008000000 */
[----:B------:R-:W-:Y:S01]  /*22c0*/  UMOV UR22, UR23 ;  /* 0x0000001700167c82 */ /* 0x000fe20008000000 */
[----:B------:R-:W-:Y:S02]  /*22d0*/  USHF.R.U32.HI UR13, URZ, UR13, UR18 ;  /* 0x0000000dff0d7299 */ /* 0x000fe40008011612 */
[----:B------:R-:W-:Y:S02]  /*22e0*/  USEL UR4, UR27, UR4, !UP0 ;  /* 0x000000041b047287 */ /* 0x000fe4000c000000 */
[----:B------:R-:W-:-:S02]  /*22f0*/  @UP3 USHF.R.U32.HI UR8, URZ, UR11, UR22 ;  /* 0x0000000bff083299 */ /* 0x000fc40008011616 */
[----:B------:R-:W-:Y:S02]  /*2300*/  UIMAD UR9, UR42, UR7, URZ ;  /* 0x000000072a0972a4 */ /* 0x000fe4000f8e02ff */
[----:B------:R-:W-:Y:S02]  /*2310*/  USEL UR7, UR37, UR13, !UP2 ;  /* 0x0000000d25077287 */ /* 0x000fe4000d000000 */
[----:B------:R-:W-:Y:S02]  /*2320*/  UIMAD UR12, UR42, UR8, URZ ;  /* 0x000000082a0c72a4 */ /* 0x000fe4000f8e02ff */
[----:B------:R-:W-:Y:S02]  /*2330*/  UISETP.GE.AND UP0, UPT, UR4, UR9, UPT ;  /* 0x000000090400728c */ /* 0x000fe4000bf06270 */
[----:B------:R-:W-:Y:S02]  /*2340*/  UIMAD.WIDE.U32 UR16, UR4, UR10, URZ ;  /* 0x0000000a041072a5 */ /* 0x000fe4000f8e00ff */
[----:B------:R-:W-:-:S02]  /*2350*/  UISETP.GE.OR UP0, UPT, UR7, UR12, UP0 ;  /* 0x0000000c0700728c */ /* 0x000fc40008706670 */
[----:B------:R-:W-:Y:S02]  /*2360*/  UIMAD.WIDE.U32 UR12, UR7, UR10, URZ ;  /* 0x0000000a070c72a5 */ /* 0x000fe4000f8e00ff */
[----:B------:R-:W-:Y:S01]  /*2370*/  UIADD3 UR15, UPT, UPT, -UR4, URZ, URZ ;  /* 0x000000ff040f7290 */ /* 0x000fe2000fffe1ff */
[----:B------:R-:W-:Y:S01]  /*2380*/  UMOV UR10, UR17 ;  /* 0x00000011000a7c82 */ /* 0x000fe20008000000 */
[----:B------:R-:W-:Y:S02]  /*2390*/  UIADD3 UR12, UPT, UPT, -UR7, URZ, URZ ;  /* 0x000000ff070c7290 */ /* 0x000fe4000fffe1ff */
[----:B------:R-:W-:-:S03]  /*23a0*/  USHF.R.U32.HI UR10, URZ, UR11, UR10 ;  /* 0x0000000bff0a7299 */ /* 0x000fc6000801160a */
[----:B------:R-:W-:Y:S01]  /*23b0*/  @!UP0 UMOV UR9, UR13 ;  /* 0x0000000d00098c82 */ /* 0x000fe20008000000 */
[----:B------:R-:W-:Y:S02]  /*23c0*/  UIMAD UR15, UR14, UR15, UR27 ;  /* 0x0000000f0e0f72a4 */ /* 0x000fe4000f8e021b */
[----:B------:R-:W-:Y:S02]  /*23d0*/  USEL UR10, UR4, UR10, !UP3 ;  /* 0x0000000a040a7287 */ /* 0x000fe4000d800000 */
[----:B------:R-:W-:Y:S02]  /*23e0*/  @!UP0 USHF.R.U32.HI UR9, URZ, UR11, UR9 ;  /* 0x0000000bff098299 */ /* 0x000fe40008011609 */
[----:B------:R-:W-:Y:S02]  /*23f0*/  UIADD3 UR11, UPT, UPT, -UR10, URZ, URZ ;  /* 0x000000ff0a0b7290 */ /* 0x000fe4000fffe1ff */
[----:B------:R-:W-:Y:S02]  /*2400*/  @!UP0 USEL UR9, UR7, UR9, !UP3 ;  /* 0x0000000907098287 */ /* 0x000fe4000d800000 */
[----:B------:R-:W-:-:S02]  /*2410*/  UIMAD UR11, UR42, UR11, UR4 ;  /* 0x0000000b2a0b72a4 */ /* 0x000fc4000f8e0204 */
[----:B------:R-:W-:Y:S02]  /*2420*/  @!UP0 UIADD3 UR10, UPT, UPT, UR10, -UR9, URZ ;  /* 0x800000090a0a8290 */ /* 0x000fe4000fffe0ff */
[----:B------:R-:W-:Y:S02]  /*2430*/  @!UP0 UIMAD UR9, UR11, UR8, UR9 ;  /* 0x000000080b0982a4 */ /* 0x000fe4000f8e0209 */
[----:B------:R-:W-:Y:S02]  /*2440*/  @!UP0 UIMAD UR4, UR42, UR10, UR7 ;  /* 0x0000000a2a0482a4 */ /* 0x000fe4000f8e0207 */
[----:B------:R-:W-:Y:S02]  /*2450*/  UIMAD UR8, UR20, UR12, UR37 ;  /* 0x0000000c140872a4 */ /* 0x000fe4000f8e0225 */
[----:B------:R-:W-:Y:S01]  /*2460*/  UIMAD UR27, UR4, UR14, UR15 ;  /* 0x0000000e041b72a4 */ /* 0x000fe2000f8e020f */
[----:B------:R-:W-:Y:S02]  /*2470*/  @!UP0 UMOV UR7, UR9 ;  /* 0x0000000900078c82 */ /* 0x000fe40008000000 */
[----:B------:R-:W-:-:S12]  /*2480*/  UIMAD UR37, UR7, UR20, UR8 ;  /* 0x00000014072572a4 */ /* 0x000fd8000f8e0208 */
.L_x_40:
[----:B------:R-:W2:Y:S02]  /*2490*/  LDCU UR4, c[0x0][0xb30] ;  /* 0x00016600ff0477ac */ /* 0x000ea40008000800 */
[----:B--2---:R-:W-:-:S09]  /*24a0*/  UISETP.NE.AND UP0, UPT, UR4, 0x1, UPT ;  /* 0x000000010400788c */ /* 0x004fd2000bf05270 */
[----:B------:R-:W-:Y:S05]  /*24b0*/  BRA.U UP0, `(.L_x_41) ;  /* 0x0000000100447547 */ /* 0x000fea000b800000 */
[----:B------:R-:W2:Y:S01]  /*24c0*/  LDCU.128 UR12, c[0x0][0xb10] ;  /* 0x00016200ff0c77ac */ /* 0x000ea20008000c00 */
[----:B------:R-:W3:Y:S01]  /*24d0*/  LDCU UR16, c[0x0][0xb0c] ;  /* 0x00016180ff1077ac */ /* 0x000ee20008000800 */
[----:B------:R-:W4:Y:S01]  /*24e0*/  LDCU UR17, c[0x0][0xb20] ;  /* 0x00016400ff1177ac */ /* 0x000f220008000800 */
[----:B--2---:R-:W-:Y:S02]  /*24f0*/  UIMAD.WIDE.U32 UR10, UR37, UR12, URZ ;  /* 0x0000000c250a72a5 */ /* 0x004fe4000f8e00ff */
[----:B------:R-:W-:Y:S02]  /*2500*/  UIMAD.WIDE.U32 UR8, UR27, UR15, URZ ;  /* 0x0000000f1b0872a5 */ /* 0x000fe4000f8e00ff */
[----:B---3--:R-:W-:Y:S02]  /*2510*/  UISETP.NE.AND UP2, UPT, UR16, 0x1, UPT ;  /* 0x000000011000788c */ /* 0x008fe4000bf45270 */
[----:B------:R-:W-:Y:S01]  /*2520*/  UISETP.NE.AND UP0, UPT, UR14, 0x1, UPT ;  /* 0x000000010e00788c */ /* 0x000fe2000bf05270 */
[----:B------:R-:W-:-:S02]  /*2530*/  UMOV UR7, UR11 ;  /* 0x0000000b00077c82 */ /* 0x000fc40008000000 */
[----:B------:R-:W-:Y:S01]  /*2540*/  UMOV UR4, UR9 ;  /* 0x0000000900047c82 */ /* 0x000fe20008000000 */
[----:B------:R-:W-:Y:S02]  /*2550*/  USHF.R.U32.HI UR7, URZ, UR13, UR7 ;  /* 0x0000000dff077299 */ /* 0x000fe40008011607 */
[----:B----4-:R-:W-:Y:S02]  /*2560*/  USHF.R.U32.HI UR4, URZ, UR17, UR4 ;  /* 0x00000011ff047299 */ /* 0x010fe40008011604 */
[----:B------:R-:W-:Y:S02]  /*2570*/  USEL UR7, UR37, UR7, !UP2 ;  /* 0x0000000725077287 */ /* 0x000fe4000d000000 */
[----:B------:R-:W-:-:S04]  /*2580*/  USEL UR4, UR27, UR4, !UP0 ;  /* 0x000000041b047287 */ /* 0x000fc8000c000000 */
[----:B------:R-:W-:Y:S02]  /*2590*/  UIADD3 UR8, UPT, UPT, UR7, -UR4, URZ ;  /* 0x8000000407087290 */ /* 0x000fe4000fffe0ff */
[----:B------:R-:W-:Y:S02]  /*25a0*/  UIADD3 UR4, UPT, UPT, -UR7, UR4, URZ ;  /* 0x0000000407047290 */ /* 0x000fe4000fffe1ff */
[----:B------:R-:W-:Y:S02]  /*25b0*/  UIMAD UR27, UR8, UR14, UR27 ;  /* 0x0000000e081b72a4 */ /* 0x000fe4000f8e021b */
[----:B------:R-:W-:-:S12]  /*25c0*/  UIMAD UR37, UR4, UR16, UR37 ;  /* 0x00000010042572a4 */ /* 0x000fd8000f8e0225 */
.L_x_41:
[----:B------:R-:W-:Y:S01]  /*25d0*/  VIADD R11, R11, 0x1 ;  /* 0x000000010b0b7836 */ /* 0x000fe20000000000 */
[----:B------:R-:W-:Y:S01]  /*25e0*/  R2UR UR4, R76 ;  /* 0x000000004c0472ca */ /* 0x000fe200000e0000 */
[----:B------:R-:W-:Y:S01]  /*25f0*/  UIADD3 UR26, UPT, UPT, UR27, UR63, URZ ;  /* 0x0000003f1b1a7290 */ /* 0x000fe2000fffe0ff */
[----:B------:R-:W-:Y:S02]  /*2600*/  PLOP3.LUT P1, PT, PT, PT, PT, 0x80, 0x8 ;  /* 0x000000000008781c */ /* 0x000fe40003f2f070 */
[----:B------:R-:W-:-:S04]  /*2610*/  ISETP.NE.AND P0, PT, R11, 0x2, PT ;  /* 0x000000020b00780c */ /* 0x000fc80003f05270 */
[----:B-1----:R-:W-:Y:S02]  /*2620*/  SEL R0, RZ, 0x1, P0 ;  /* 0x00000001ff007807 */ /* 0x002fe40000000000 */
[----:B------:R-:W-:Y:S02]  /*2630*/  SEL R11, R11, RZ, P0 ;  /* 0x000000ff0b0b7207 */ /* 0x000fe40000000000 */
[----:B------:R-:W-:Y:S01]  /*2640*/  LOP3.LUT R10, R10, R0, RZ, 0x3c, !PT ;  /* 0x000000000a0a7212 */ /* 0x000fe200078e3cff */
[----:B------:R-:W-:Y:S01]  /*2650*/  UIADD3 UR20, UPT, UPT, UR37, UR4, URZ ;  /* 0x0000000425147290 */ /* 0x000fe2000fffe0ff */
[----:B------:R-:W-:Y:S11]  /*2660*/  BRA.U UP1, `(.L_x_42) ;  /* 0xfffffff101407547 */ /* 0x000ff6000b83ffff */
[----:B------:R-:W-:Y:S01]  /*2670*/  UIADD3 UR6, UPT, UPT, UR6, 0x18, URZ ;  /* 0x0000001806067890 */ /* 0x000fe2000fffe0ff */
[----:B------:R-:W-:-:S03]  /*2680*/  SHF.L.U32 R2, R12, 0x1f, RZ ;  /* 0x0000001f0c027819 */ /* 0x000fc600000006ff */
[----:B------:R-:W-:-:S09]  /*2690*/  ULEA UR4, UR5, UR6, 0x3 ;  /* 0x0000000605047291 */ /* 0x000fd2000f8e18ff */
[----:B------:R-:W1:Y:S02]  /*26a0*/  SYNCS.PHASECHK.TRANS64.TRYWAIT P0, [UR4], R2 ;  /* 0x00000002ff0075a7 */ /* 0x000e640008001104 */
[----:B-1----:R-:W-:Y:S05]  /*26b0*/  @!P0 BRA `(.L_x_43) ;  /* 0x00000050006c8947 */ /* 0x002fea0003800000 */
.L_x_116:
[----:B------:R-:W-:-:S04]  /*26c0*/  UIADD3 UR4, UPT, UPT, UR5, 0x1, URZ ;  /* 0x0000000105047890 */ /* 0x000fc8000fffe0ff */
[----:B------:R-:W-:-:S04]  /*26d0*/  UISETP.NE.AND UP0, UPT, UR4, 0x3, UPT ;  /* 0x000000030400788c */ /* 0x000fc8000bf05270 */
[----:B------:R-:W-:Y:S02]  /*26e0*/  USEL UR7, URZ, 0x1, UP0 ;  /* 0x00000001ff077887 */ /* 0x000fe40008000000 */
[----:B------:R-:W-:-:S04]  /*26f0*/  USEL UR4, UR4, URZ, UP0 ;  /* 0x000000ff04047287 */ /* 0x000fc80008000000 */
[----:B------:R-:W-:Y:S01]  /*2700*/  ULEA UR5, UR4, UR6, 0x3 ;  /* 0x0000000604057291 */ /* 0x000fe2000f8e18ff */
[----:B------:R-:W-:-:S04]  /*2710*/  LOP3.LUT R12, R12, UR7, RZ, 0x3c, !PT ;  /* 0x000000070c0c7c12 */ /* 0x000fc8000f8e3cff */
[----:B-1----:R-:W-:-:S04]  /*2720*/  SHF.L.U32 R2, R12, 0x1f, RZ ;  /* 0x0000001f0c027819 */ /* 0x002fc800000006ff */
[----:B------:R-:W1:Y:S02]  /*2730*/  SYNCS.PHASECHK.TRANS64.TRYWAIT P0, [UR5], R2 ;  /* 0x00000002ff0075a7 */ /* 0x000e640008001105 */
[----:B-1----:R-:W-:Y:S05]  /*2740*/  @!P0 BRA `(.L_x_44) ;  /* 0x0000005000608947 */ /* 0x002fea0003800000 */
.L_x_118:
[----:B------:R-:W-:-:S04]  /*2750*/  UIADD3 UR4, UPT, UPT, UR4, 0x1, URZ ;  /* 0x0000000104047890 */ /* 0x000fc8000fffe0ff */
[----:B------:R-:W-:-:S04]  /*2760*/  UISETP.NE.AND UP0, UPT, UR4, 0x3, UPT ;  /* 0x000000030400788c */ /* 0x000fc8000bf05270 */
[----:B------:R-:W-:Y:S02]  /*2770*/  USEL UR5, URZ, 0x1, UP0 ;  /* 0x00000001ff057887 */ /* 0x000fe40008000000 */
[----:B------:R-:W-:-:S04]  /*2780*/  USEL UR4, UR4, URZ, UP0 ;  /* 0x000000ff04047287 */ /* 0x000fc80008000000 */
[----:B------:R-:W-:Y:S01]  /*2790*/  ULEA UR4, UR4, UR6, 0x3 ;  /* 0x0000000604047291 */ /* 0x000fe2000f8e18ff */
[----:B-1----:R-:W-:-:S04]  /*27a0*/  LOP3.LUT R2, R12, UR5, RZ, 0x3c, !PT ;  /* 0x000000050c027c12 */ /* 0x002fc8000f8e3cff */
[----:B------:R-:W-:Y:S01]  /*27b0*/  SHF.L.U32 R2, R2, 0x1f, RZ ;  /* 0x0000001f02027819 */ /* 0x000fe200000006ff */
[----:B------:R-:W-:-:S07]  /*27c0*/  IMAD.U32 R0, RZ, RZ, UR4 ;  /* 0x00000004ff007e24 */ /* 0x000fce000f8e00ff */
.L_x_45:
[----:B-1----:R1:W2:Y:S02]  /*27d0*/  SYNCS.PHASECHK.TRANS64.TRYWAIT P0, [R0+URZ], R2 ;  /* 0x00000002000075a7 */ /* 0x0022a400080011ff */
[----:B--2---:R-:W-:Y:S05]  /*27e0*/  @!P0 NANOSLEEP.SYNCS 0x989680 ;  /* 0x009896800000895d */ /* 0x004fea0003900000 */
[----:B------:R-:W2:Y:S02]  /*27f0*/  @!P0 SYNCS.PHASECHK.TRANS64 P0, [R0+URZ], R2 ;  /* 0x00000002000085a7 */ /* 0x000ea400080010ff */
[----:B--2---:R-:W-:Y:S05]  /*2800*/  @P0 EXIT ;  /* 0x000000000000094d */ /* 0x004fea0003800000 */
[----:B------:R-:W-:Y:S05]  /*2810*/  BRA `(.L_x_45) ;  /* 0xfffffffc00ec7947 */ /* 0x000fea000383ffff */
.L_x_22:
[----:B------:R-:W-:-:S04]  /*2820*/  UISETP.NE.AND UP0, UPT, UR45, URZ, UPT ;  /* 0x000000ff2d00728c */ /* 0x000fc8000bf05270 */
[----:B------:R-:W-:-:S09]  /*2830*/  UISETP.NE.OR UP0, UPT, UR18, 0x1, UP0 ;  /* 0x000000011200788c */ /* 0x000fd20008705670 */
[----:B------:R-:W-:Y:S05]  /*2840*/  BRA.U UP0, `(.L_x_46) ;  /* 0x0000000500487547 */ /* 0x000fea000b800000 */
[----:B------:R-:W-:Y:S01]  /*2850*/  ISETP.GE.U32.AND P2, PT, R0, 0x2, PT ;  /* 0x000000020000780c */ /* 0x000fe20003f46070 */
[----:B------:R-:W-:Y:S01]  /*2860*/  IMAD.MOV.U32 R12, RZ, RZ, 0x1 ;  /* 0x00000001ff0c7424 */ /* 0x000fe200078e00ff */
[----:B------:R-:W-:Y:S02]  /*2870*/  CS2R R10, SRZ ;  /* 0x00000000000a7805 */ /* 0x000fe4000001ff00 */
[----:B------:R-:W-:Y:S01]  /*2880*/  CS2R R8, SRZ ;  /* 0x0000000000087805 */ /* 0x000fe2000001ff00 */
[----:B------:R-:W-:Y:S01]  /*2890*/  UMOV UR6, 0x400 ;  /* 0x0000040000067882 */ /* 0x000fe20000000000 */
[----:B------:R-:W-:Y:S01]  /*28a0*/  UMOV UR5, URZ ;  /* 0x000000ff00057c82 */ /* 0x000fe20008000000 */
[----:B------:R-:W-:-:S12]  /*28b0*/  ULEA UR6, UR45, UR6, 0x18 ;  /* 0x000000062d067291 */ /* 0x000fd8000f8ec0ff */
.L_x_50:
[----:B------:R-:W-:Y:S02]  /*28c0*/  LEA R2, R8, UR6, 0x3 ;  /* 0x0000000608027c11 */ /* 0x000fe4000f8e18ff */
[----:B------:R-:W-:-:S03]  /*28d0*/  SHF.L.U32 R4, R9, 0x1f, RZ ;  /* 0x0000001f09047819 */ /* 0x000fc600000006ff */
[----:B------:R-:W-:Y:S01]  /*28e0*/  VIADD R5, R2, 0xd0 ;  /* 0x000000d002057836 */ /* 0x000fe20000000000 */
[----:B------:R-:W2:Y:S02]  /*28f0*/  SYNCS.PHASECHK.TRANS64.TRYWAIT P0, [R2+URZ+0xc0], R4 ;  /* 0x0000c004020075a7 */ /* 0x000ea400080011ff */
[----:B--2---:R-:W-:Y:S05]  /*2900*/  @!P0 BRA `(.L_x_47) ;  /* 0x0000005000088947 */ /* 0x004fea0003800000 */
.L_x_119:
[----:B------:R-:W-:Y:S01]  /*2910*/  ULEA UR4, UR5, UR6, 0x3 ;  /* 0x0000000605047291 */ /* 0x000fe2000f8e18ff */
[----:B--2---:R-:W-:Y:S01]  /*2920*/  PRMT R2, RZ, 0x654, R5 ;  /* 0x00000654ff027816 */ /* 0x004fe20000000005 */
[----:B------:R-:W-:Y:S01]  /*2930*/  @!P2 IMAD.MOV.U32 R4, RZ, RZ, 0x10 ;  /* 0x00000010ff04a424 */ /* 0x000fe200078e00ff */
[----:B------:R-:W-:Y:S01]  /*2940*/  SHF.L.U32 R5, R12, 0x1f, RZ ;  /* 0x0000001f0c057819 */ /* 0x000fe200000006ff */
[----:B------:R-:W-:Y:S01]  /*2950*/  UIADD3 UR7, UPT, UPT, UR4, 0x60, URZ ;  /* 0x0000006004077890 */ /* 0x000fe2000fffe0ff */
[----:B------:R2:W-:Y:S05]  /*2960*/  SYNCS.ARRIVE.TRANS64.RED.A1T0 RZ, [R2+URZ], RZ ;  /* 0x000000ff02ff79a7 */ /* 0x0005ea00081004ff */
[----:B------:R-:W-:Y:S01]  /*2970*/  IMAD.U32 R6, RZ, RZ, UR7 ;  /* 0x00000007ff067e24 */ /* 0x000fe2000f8e00ff */
[----:B------:R-:W3:Y:S04]  /*2980*/  SYNCS.PHASECHK.TRANS64.TRYWAIT P0, [UR4+0x70], R5 ;  /* 0x00007005ff0075a7 */ /* 0x000ee80008001104 */
[----:B------:R-:W-:Y:S01]  /*2990*/  PRMT R6, R0, 0x654, R6 ;  /* 0x0000065400067816 */ /* 0x000fe20000000006 */
[----:B--23--:R-:W-:Y:S06]  /*29a0*/  @!P0 BRA `(.L_x_48) ;  /* 0x0000004c00f48947 */ /* 0x00cfec0003800000 */
.L_x_121:
[----:B------:R-:W-:Y:S01]  /*29b0*/  ULEA UR8, UR5, UR6, 0x4 ;  /* 0x0000000605087291 */ /* 0x000fe2000f8e20ff */
[----:B------:R-:W-:Y:S01]  /*29c0*/  SEL R3, R6, R3, !P2 ;  /* 0x0000000306037207 */ /* 0x000fe20005000000 */
[----:B------:R-:W-:Y:S01]  /*29d0*/  UIADD3 UR9, UPT, UPT, UR4, 0x60, URZ ;  /* 0x0000006004097890 */ /* 0x000fe2000fffe0ff */
[----:B--2---:R-:W-:Y:S01]  /*29e0*/  LEA R2, R11, UR6, 0x3 ;  /* 0x000000060b027c11 */ /* 0x004fe2000f8e18ff */
[----:B------:R-:W-:Y:S01]  /*29f0*/  UIADD3 UR8, UPT, UPT, UR8, 0xf0, URZ ;  /* 0x000000f008087890 */ /* 0x000fe2000fffe0ff */
[----:B------:R2:W-:Y:S01]  /*2a00*/  @!P2 SYNCS.ARRIVE.TRANS64.RED RZ, [R3+URZ], R4 ;  /* 0x0000000403ffa9a7 */ /* 0x0005e200080004ff */
[----:B------:R-:W-:Y:S01]  /*2a10*/  UIADD3 UR4, UPT, UPT, UR5, 0x1, URZ ;  /* 0x0000000105047890 */ /* 0x000fe2000fffe0ff */
[----:B------:R-:W-:-:S03]  /*2a20*/  VIADD R8, R8, 0x1 ;  /* 0x0000000108087836 */ /* 0x000fc60000000000 */
[----:B------:R-:W-:Y:S02]  /*2a30*/  UISETP.NE.AND UP0, UPT, UR4, 0x2, UPT ;  /* 0x000000020400788c */ /* 0x000fe4000bf05270 */
[----:B------:R-:W-:Y:S01]  /*2a40*/  ISETP.NE.AND P0, PT, R8, 0x2, PT ;  /* 0x000000020800780c */ /* 0x000fe20003f05270 */
[----:B------:R-:W-:Y:S06]  /*2a50*/  UGETNEXTWORKID.BROADCAST [UR8], [UR9] ;  /* 0x00000000080073ca */ /* 0x000fec0008000100 */
[----:B------:R-:W-:Y:S02]  /*2a60*/  USEL UR7, URZ, 0x1, UP0 ;  /* 0x00000001ff077887 */ /* 0x000fe40008000000 */
[----:B------:R-:W-:-:S04]  /*2a70*/  USEL UR5, UR4, URZ, UP0 ;  /* 0x000000ff04057287 */ /* 0x000fc80008000000 */
[----:B------:R-:W-:Y:S02]  /*2a80*/  LOP3.LUT R12, R12, UR7, RZ, 0x3c, !PT ;  /* 0x000000070c0c7c12 */ /* 0x000fe4000f8e3cff */
[----:B--2---:R-:W-:-:S04]  /*2a90*/  SHF.L.U32 R4, R10, 0x1f, RZ ;  /* 0x0000001f0a047819 */ /* 0x004fc800000006ff */
[----:B------:R-:W2:Y:S02]  /*2aa0*/  SYNCS.PHASECHK.TRANS64.TRYWAIT P1, [R2+URZ+0x60], R4 ;  /* 0x00006004020075a7 */ /* 0x000ea400080211ff */
[----:B--2---:R-:W-:Y:S05]  /*2ab0*/  @!P1 BRA `(.L_x_49) ;  /* 0x0000004c00c89947 */ /* 0x004fea0003800000 */
.L_x_122:
[C---:B--2---:R-:W-:Y:S01]  /*2ac0*/  LEA R4, R11.reuse, UR6, 0x4 ;  /* 0x000000060b047c11 */ /* 0x044fe2000f8e20ff */
[----:B------:R-:W-:Y:S01]  /*2ad0*/  VIADD R2, R2, 0x70 ;  /* 0x0000007002027836 */ /* 0x000fe20000000000 */
[----:B------:R-:W-:Y:S01]  /*2ae0*/  SEL R8, R8, RZ, P0 ;  /* 0x000000ff08087207 */ /* 0x000fe20000000000 */
[----:B------:R-:W-:-:S03]  /*2af0*/  VIADD R11, R11, 0x1 ;  /* 0x000000010b0b7836 */ /* 0x000fc60000000000 */
[----:B------:R-:W2:Y:S01]  /*2b00*/  LDS.128 R4, [R4+0xf0] ;  /* 0x0000f00004047984 */ /* 0x000ea20000000c00 */
[----:B------:R-:W-:Y:S02]  /*2b10*/  PRMT R2, RZ, 0x654, R2 ;  /* 0x00000654ff027816 */ /* 0x000fe40000000002 */
[C---:B------:R-:W-:Y:S01]  /*2b20*/  ISETP.NE.AND P1, PT, R11.reuse, 0x2, PT ;  /* 0x000000020b00780c */ /* 0x040fe20003f25270 */
[----:B------:R-:W-:Y:S01]  /*2b30*/  @!PT LDS RZ, [RZ] ;  /* 0x00000000fffff984 */ /* 0x000fe20000000800 */
[----:B------:R-:W-:Y:S01]  /*2b40*/  @!PT LDS RZ, [RZ] ;  /* 0x00000000fffff984 */ /* 0x000fe20000000800 */
[----:B------:R-:W-:Y:S01]  /*2b50*/  @!PT LDS RZ, [RZ] ;  /* 0x00000000fffff984 */ /* 0x000fe20000000800 */
[----:B------:R-:W-:Y:S01]  /*2b60*/  @!PT LDS RZ, [RZ] ;  /* 0x00000000fffff984 */ /* 0x000fe20000000800 */
[----:B------:R3:W-:Y:S06]  /*2b70*/  MEMBAR.ALL.CTA ;  /* 0x0000000000007992 */ /* 0x0007ec0000008000 */
[----:B---3--:R-:W3:Y:S01]  /*2b80*/  FENCE.VIEW.ASYNC.S ;  /* 0x00000000000073c6 */ /* 0x008ee20000000000 */
[----:B------:R-:W-:Y:S01]  /*2b90*/  SEL R11, R11, RZ, P1 ;  /* 0x000000ff0b0b7207 */ /* 0x000fe20000800000 */
[----:B---3--:R3:W-:Y:S01]  /*2ba0*/  SYNCS.ARRIVE.TRANS64.RED.A1T0 RZ, [R2+URZ], RZ ;  /* 0x000000ff02ff79a7 */ /* 0x0087e200081004ff */
[----:B--2---:R-:W-:-:S02]  /*2bb0*/  LOP3.LUT P3, RZ, R6, 0x1, RZ, 0xc0, !PT ;  /* 0x0000000106ff7812 */ /* 0x004fc4000786c0ff */
[----:B------:R-:W-:-:S04]  /*2bc0*/  SEL R4, RZ, 0x1, P1 ;  /* 0x00000001ff047807 */ /* 0x000fc80000800000 */
[----:B------:R-:W-:Y:S02]  /*2bd0*/  LOP3.LUT R10, R10, R4, RZ, 0x3c, !PT ;  /* 0x000000040a0a7212 */ /* 0x000fe400078e3cff */
[----:B---3--:R-:W-:-:S04]  /*2be0*/  SEL R2, RZ, 0x1, P0 ;  /* 0x00000001ff027807 */ /* 0x008fc80000000000 */
[----:B------:R-:W-:Y:S01]  /*2bf0*/  LOP3.LUT R9, R9, R2, RZ, 0x3c, !PT ;  /* 0x0000000209097212 */ /* 0x000fe200078e3cff */
[----:B------:R-:W-:Y:S06]  /*2c00*/  @P3 BRA `(.L_x_50) ;  /* 0xfffffffc002c3947 */ /* 0x000fec000383ffff */
[----:B------:R-:W-:Y:S01]  /*2c10*/  ULEA UR4, UR5, UR6, 0x3 ;  /* 0x0000000605047291 */ /* 0x000fe2000f8e18ff */
[----:B------:R-:W-:-:S08]  /*2c20*/  SHF.L.U32 R2, R12, 0x1f, RZ ;  /* 0x0000001f0c027819 */ /* 0x000fd000000006ff */
[----:B------:R-:W2:Y:S02]  /*2c30*/  SYNCS.PHASECHK.TRANS64 P0, [UR4+0x70], R2 ;  /* 0x00007002ff0075a7 */ /* 0x000ea40008001004 */
[----:B--2---:R-:W-:Y:S05]  /*2c40*/  @P0 BRA `(.L_x_51) ;  /* 0x0000000000080947 */ /* 0x004fea0003800000 */
[----:B------:R-:W2:Y:S02]  /*2c50*/  SYNCS.PHASECHK.TRANS64.TRYWAIT P0, [UR4+0x70], R2 ;  /* 0x00007002ff0075a7 */ /* 0x000ea40008001104 */
[----:B--2---:R-:W-:Y:S05]  /*2c60*/  @!P0 BRA `(.L_x_52) ;  /* 0x0000004c00708947 */ /* 0x004fea0003800000 */
.L_x_51:
[----:B------:R-:W-:-:S04]  /*2c70*/  UIADD3 UR7, UPT, UPT, UR5, 0x1, URZ ;  /* 0x0000000105077890 */ /* 0x000fc8000fffe0ff */
[----:B------:R-:W-:-:S04]  /*2c80*/  UISETP.NE.AND UP0, UPT, UR7, 0x2, UPT ;  /* 0x000000020700788c */ /* 0x000fc8000bf05270 */
[----:B------:R-:W-:Y:S02]  /*2c90*/  USEL UR8, URZ, 0x1, UP0 ;  /* 0x00000001ff087887 */ /* 0x000fe40008000000 */
[----:B------:R-:W-:-:S04]  /*2ca0*/  USEL UR7, UR7, URZ, UP0 ;  /* 0x000000ff07077287 */ /* 0x000fc80008000000 */
[----:B------:R-:W-:Y:S01]  /*2cb0*/  ULEA UR7, UR7, UR6, 0x3 ;  /* 0x0000000607077291 */ /* 0x000fe2000f8e18ff */
[----:B--2---:R-:W-:-:S04]  /*2cc0*/  LOP3.LUT R2, R12, UR8, RZ, 0x3c, !PT ;  /* 0x000000080c027c12 */ /* 0x004fc8000f8e3cff */
[----:B------:R-:W-:-:S04]  /*2cd0*/  SHF.L.U32 R0, R2, 0x1f, RZ ;  /* 0x0000001f02007819 */ /* 0x000fc800000006ff */
[----:B------:R-:W2:Y:S02]  /*2ce0*/  SYNCS.PHASECHK.TRANS64 P0, [UR7+0x70], R0 ;  /* 0x00007000ff0075a7 */ /* 0x000ea40008001007 */
[----:B-12---:R-:W-:Y:S05]  /*2cf0*/  @P0 EXIT ;  /* 0x000000000000094d */ /* 0x006fea0003800000 */
[----:B------:R-:W-:Y:S02]  /*2d00*/  SHF.L.U32 R2, R2, 0x1f, RZ ;  /* 0x0000001f02027819 */ /* 0x000fe400000006ff */
[----:B------:R-:W-:-:S07]  /*2d10*/  MOV R0, UR7 ;  /* 0x0000000700007c02 */ /* 0x000fce0008000f00 */
.L_x_53:
[----:B-1----:R1:W2:Y:S02]  /*2d20*/  SYNCS.PHASECHK.TRANS64.TRYWAIT P0, [R0+URZ+0x70], R2 ;  /* 0x00007002000075a7 */ /* 0x0022a400080011ff */
[----:B--2---:R-:W-:Y:S05]  /*2d30*/  @!P0 NANOSLEEP.SYNCS 0x989680 ;  /* 0x009896800000895d */ /* 0x004fea0003900000 */
[----:B------:R-:W2:Y:S02]  /*2d40*/  @!P0 SYNCS.PHASECHK.TRANS64 P0, [R0+URZ+0x70], R2 ;  /* 0x00007002000085a7 */ /* 0x000ea400080010ff */
[----:B--2---:R-:W-:Y:S05]  /*2d50*/  @P0 EXIT ;  /* 0x000000000000094d */ /* 0x004fea0003800000 */
[----:B------:R-:W-:Y:S05]  /*2d60*/  BRA `(.L_x_53) ;  /* 0xfffffffc00ec7947 */ /* 0x000fea000383ffff */
.L_x_46:
[----:B------:R-:W-:Y:S05]  /*2d70*/  BRA.U UP4, `(.L_x_54) ;  /* 0x0000000d04807547 */ /* 0x000fea000b800000 */
[----:B------:R-:W-:Y:S01]  /*2d80*/  UMOV UR4, 0x40 ;  /* 0x0000004000047882 */ /* 0x000fe20000000000 */
[----:B------:R-:W-:Y:S01]  /*2d90*/  NOP ;  /* 0x0000000000007918 */ /* 0x000fe20000000000 */
[----:B------:R-:W-:Y:S01]  /*2da0*/  ULEA UR5, UR45, UR4, 0x18 ;  /* 0x000000042d057291 */ /* 0x000fe2000f8ec0ff */
[----:B------:R-:W-:Y:S02]  /*2db0*/  UMOV UR6, 0x400 ;  /* 0x0000040000067882 */ /* 0x000fe40000000000 */
[----:B------:R-:W-:-:S06]  /*2dc0*/  ULEA UR6, UR45, UR6, 0x18 ;  /* 0x000000062d067291 */ /* 0x000fcc000f8ec0ff */
[----:B------:R-:W2:Y:S02]  /*2dd0*/  LDS.U8 R0, [UR5+0x1c] ;  /* 0x00001c05ff007984 */ /* 0x000ea40008000000 */
[----:B--2---:R-:W-:-:S13]  /*2de0*/  ISETP.NE.AND P0, PT, R0, RZ, PT ;  /* 0x000000ff0000720c */ /* 0x004fda0003f05270 */
[----:B------:R-:W-:Y:S05]  /*2df0*/  @P0 BRA `(.L_x_55) ;  /* 0x0000000000580947 */ /* 0x000fea0003800000 */
[----:B------:R-:W-:-:S13]  /*2e00*/  ELECT P0, URZ, PT ;  /* 0x0000000000ff782f */ /* 0x000fda0003800000 */
[----:B------:R-:W-:Y:S05]  /*2e10*/  @!P0 BRA `(.L_x_56) ;  /* 0x0000000000608947 */ /* 0x000fea0003800000 */
[----:B------:R-:W-:Y:S01]  /*2e20*/  UMOV UR4, 0x10 ;  /* 0x0000001000047882 */ /* 0x000fe20000000000 */
[----:B------:R-:W-:Y:S01]  /*2e30*/  HFMA2 R0, -RZ, RZ, 0, 5.9604644775390625e-08 ;  /* 0x00000001ff007431 */ /* 0x000fe200000001ff */
[----:B------:R-:W-:-:S03]  /*2e40*/  MOV R3, 0xffff ;  /* 0x0000ffff00037802 */ /* 0x000fc60000000f00 */
[----:B------:R-:W-:Y:S04]  /*2e50*/  DEPBAR.LE SB2, 0x36 ;  /* 0x0000ad800000791a */ /* 0x000fe80000000000 */
[----:B------:R-:W2:Y:S02]  /*2e60*/  UTCATOMSWS.FIND_AND_SET.ALIGN UP0, UR4, UR4 ;  /* 0x00000004000475e3 */ /* 0x000ea40008000800 */
[----:B--2---:R-:W-:Y:S01]  /*2e70*/  MOV R4, UR4 ;  /* 0x0000000400047c02 */ /* 0x004fe20008000f00 */
[----:B------:R-:W-:Y:S06]  /*2e80*/  BRA.U UP0, `(.L_x_57) ;  /* 0x0000000100187547 */ /* 0x000fec000b800000 */
.L_x_58:
[----:B------:R-:W-:Y:S05]  /*2e90*/  NANOSLEEP 0x64 ;  /* 0x000000640000795d */ /* 0x000fea0003800000 */
[----:B------:R-:W-:-:S05]  /*2ea0*/  UMOV UR4, 0x10 ;  /* 0x0000001000047882 */ /* 0x000fca0000000000 */
[----:B------:R-:W-:Y:S04]  /*2eb0*/  DEPBAR.LE SB2, 0x36 ;  /* 0x0000ad800000791a */ /* 0x000fe80000000000 */
[----:B------:R-:W2:Y:S02]  /*2ec0*/  UTCATOMSWS.FIND_AND_SET.ALIGN UP0, UR4, UR4 ;  /* 0x00000004000475e3 */ /* 0x000ea40008000800 */
[----:B--2---:R-:W-:Y:S01]  /*2ed0*/  MOV R4, UR4 ;  /* 0x0000000400047c02 */ /* 0x004fe20008000f00 */
[----:B------:R-:W-:Y:S05]  /*2ee0*/  BRA.U !UP0, `(.L_x_58) ;  /* 0xfffffffd08e87547 */ /* 0x000fea000b83ffff */
.L_x_57:
[-C--:B------:R-:W-:Y:S02]  /*2ef0*/  SHF.L.U32 R3, R3, R4.reuse, RZ ;  /* 0x0000000403037219 */ /* 0x080fe400000006ff */
[----:B------:R-:W-:Y:S01]  /*2f00*/  SHF.L.U32 R0, R0, R4, RZ ;  /* 0x0000000400007219 */ /* 0x000fe200000006ff */
[----:B------:R-:W-:Y:S02]  /*2f10*/  IMAD.SHL.U32 R4, R4, 0x20, RZ ;  /* 0x0000002004047824 */ /* 0x000fe400078e00ff */
[----:B------:R2:W-:Y:S04]  /*2f20*/  ATOMS.OR RZ, [UR5+0x14], R3 ;  /* 0x00001403ffff798c */ /* 0x0005e8000b000005 */
[----:B------:R2:W-:Y:S04]  /*2f30*/  ATOMS.OR RZ, [UR5+0x18], R0 ;  /* 0x00001800ffff798c */ /* 0x0005e8000b000005 */
[----:B------:R2:W-:Y:S01]  /*2f40*/  STS [UR6+0x110], R4 ;  /* 0x00011004ff007988 */ /* 0x0005e20008000806 */
[----:B------:R-:W-:Y:S05]  /*2f50*/  BRA `(.L_x_56) ;  /* 0x0000000000107947 */ /* 0x000fea0003800000 */
.L_x_55:
[----:B------:R-:W-:Y:S02]  /*2f60*/  MOV R0, 0xffffffff ;  /* 0xffffffff00007802 */ /* 0x000fe40000000f00 */
[----:B------:R-:W-:-:S03]  /*2f70*/  MOV R4, 0x2fa0 ;  /* 0x00002fa000047802 */ /* 0x000fc60000000f00 */
[----:B------:R2:W-:Y:S04]  /*2f80*/  STS [UR6+0x110], R0 ;  /* 0x00011000ff007988 */ /* 0x0005e80008000806 */
[----:B-12--5:R-:W-:Y:S05]  /*2f90*/  CALL.REL.NOINC `($__internal_1_$__cuda_sm10x_tcgen05_guardrail_trap_phase_invalid_during_alloc) ;  /* 0x0000005000307944 */ /* 0x026fea0003c00000 */
.L_x_56:
[----:B------:R-:W-:Y:S05]  /*2fa0*/  WARPSYNC.ALL ;  /* 0x0000000000007948 */ /* 0x000fea0003800000 */
[----:B------:R-:W3:Y:S01]  /*2fb0*/  S2UR UR4, SR_CgaCtaId ;  /* 0x00000000000479c3 */ /* 0x000ee20000008800 */
[----:B------:R-:W-:Y:S01]  /*2fc0*/  UMOV UR13, 0x400 ;  /* 0x00000400000d7882 */ /* 0x000fe20000000000 */
[----:B------:R-:W-:-:S06]  /*2fd0*/  NOP ;  /* 0x0000000000007918 */ /* 0x000fcc0000000000 */
[----:B------:R-:W-:Y:S06]  /*2fe0*/  BAR.ARV 0x6, 0xa0 ;  /* 0x0182800000007b1d */ /* 0x000fec0000002000 */
[----:B------:R-:W4:Y:S01]  /*2ff0*/  LDCU UR5, c[0x0][0x38c] ;  /* 0x00007180ff0577ac */ /* 0x000f220008000800 */
[----:B------:R-:W-:Y:S01]  /*3000*/  LOP3.LUT R2, R2, 0xffff, RZ, 0xc0, !PT ;  /* 0x0000ffff02027812 */ /* 0x000fe200078ec0ff */
[----:B------:R-:W-:Y:S01]  /*3010*/  IMAD.MOV.U32 R11, RZ, RZ, 0x1 ;  /* 0x00000001ff0b7424 */ /* 0x000fe200078e00ff */
[----:B------:R-:W-:Y:S01]  /*3020*/  CS2R R8, SRZ ;  /* 0x0000000000087805 */ /* 0x000fe2000001ff00 */
[----:B------:R-:W1:Y:S01]  /*3030*/  LDCU UR8, c[0x0][0x38c] ;  /* 0x00007180ff0877ac */ /* 0x000e620008000800 */
[----:B------:R-:W-:Y:S01]  /*3040*/  R2UR UR15, R2 ;  /* 0x00000000020f72ca */ /* 0x000fe200000e0000 */
[----:B------:R-:W-:Y:S01]  /*3050*/  IMAD.MOV.U32 R10, RZ, RZ, RZ ;  /* 0x000000ffff0a7224 */ /* 0x000fe200078e00ff */
[----:B------:R-:W-:Y:S01]  /*3060*/  UMOV UR18, URZ ;  /* 0x000000ff00127c82 */ /* 0x000fe20008000000 */
[----:B------:R-:W-:Y:S01]  /*3070*/  UMOV UR10, URZ ;  /* 0x000000ff000a7c82 */ /* 0x000fe20008000000 */
[----:B---3--:R-:W-:Y:S01]  /*3080*/  ULEA UR13, UR4, UR13, 0x18 ;  /* 0x0000000d040d7291 */ /* 0x008fe2000f8ec0ff */
[----:B------:R-:W-:Y:S01]  /*3090*/  UMOV UR20, 0x0 ;  /* 0x0000000000147882 */ /* 0x000fe20000000000 */
[----:B------:R-:W-:-:S02]  /*30a0*/  UMOV UR21, 0x42004a0 ;  /* 0x042004a000157882 */ /* 0x000fc40000000000 */
[----:B------:R-:W-:Y:S02]  /*30b0*/  UIADD3 UR6, UPT, UPT, UR13, 0x4400, URZ ;  /* 0x000044000d067890 */ /* 0x000fe4000fffe0ff */
[----:B------:R-:W-:Y:S02]  /*30c0*/  UIADD3 UR7, UPT, UPT, UR13, 0x5c00, URZ ;  /* 0x00005c000d077890 */ /* 0x000fe4000fffe0ff */
[----:B----4-:R-:W-:Y:S01]  /*30d0*/  UIADD3 UR5, UPT, UPT, UR5, 0x1f, URZ ;  /* 0x0000001f05057890 */ /* 0x010fe2000fffe0ff */
[----:B--2---:R-:W2:Y:S01]  /*30e0*/  LDS R0, [UR13+0x110] ;  /* 0x0001100dff007984 */ /* 0x004ea20008000800 */
[----:B------:R-:W-:Y:S02]  /*30f0*/  USHF.R.U32.HI UR6, URZ, 0x4, UR6 ;  /* 0x00000004ff067899 */ /* 0x000fe40008011606 */
[----:B------:R-:W-:Y:S02]  /*3100*/  USHF.R.S32.HI UR4, URZ, 0x1f, UR5 ;  /* 0x0000001fff047899 */ /* 0x000fe40008011405 */
[----:B------:R-:W-:-:S02]  /*3110*/  ULOP3.LUT UR6, UR6, 0x3fff, URZ, 0xc0, !UPT ;  /* 0x00003fff06067892 */ /* 0x000fc4000f8ec0ff */
[----:B------:R-:W-:Y:S02]  /*3120*/  ULEA.HI UR4, UR4, UR5, URZ, 0x5 ;  /* 0x0000000504047291 */ /* 0x000fe4000f8f28ff */
[----:B------:R-:W-:Y:S02]  /*3130*/  USHF.R.U32.HI UR5, URZ, 0x4, UR7 ;  /* 0x00000004ff057899 */ /* 0x000fe40008011607 */
[----:B------:R-:W-:Y:S02]  /*3140*/  USHF.R.S32.HI UR22, URZ, 0x5, UR4 ;  /* 0x00000005ff167899 */ /* 0x000fe40008011404 */
[----:B------:R-:W-:Y:S02]  /*3150*/  ULOP3.LUT UR5, UR5, 0x3fff, URZ, 0xc0, !UPT ;  /* 0x00003fff05057892 */ /* 0x000fe4000f8ec0ff */
[----:B------:R-:W-:Y:S02]  /*3160*/  UISETP.LT.AND UP0, UPT, UR22, 0x1, UPT ;  /* 0x000000011600788c */ /* 0x000fe4000bf01270 */
[----:B------:R-:W-:-:S02]  /*3170*/  ULOP3.LUT UR16, UR6, 0x10000, URZ, 0xfc, !UPT ;  /* 0x0001000006107892 */ /* 0x000fc4000f8efcff */
[----:B------:R-:W-:Y:S02]  /*3180*/  USEL UR23, UR22, 0x1, !UP0 ;  /* 0x0000000116177887 */ /* 0x000fe4000c000000 */
[----:B------:R-:W-:Y:S02]  /*3190*/  ULOP3.LUT UR17, UR5, 0x10000, URZ, 0xfc, !UPT ;  /* 0x0001000005117892 */ /* 0x000fe4000f8efcff */
[----:B------:R-:W-:Y:S02]  /*31a0*/  UIADD3 UR23, UPT, UPT, -UR23, URZ, URZ ;  /* 0x000000ff17177290 */ /* 0x000fe4000fffe1ff */
[----:B-1----:R-:W-:Y:S01]  /*31b0*/  UISETP.GE.AND UP4, UPT, UR8, 0x1, UPT ;  /* 0x000000010800788c */ /* 0x002fe2000bf86270 */
[----:B--2---:R-:W-:-:S15]  /*31c0*/  R2UR UR24, R0 ;  /* 0x00000000001872ca */ /* 0x004fde00000e0000 */
.L_x_65:
[----:B------:R-:W-:Y:S02]  /*31d0*/  LEA R0, R10, UR13, 0x3 ;  /* 0x0000000d0a007c11 */ /* 0x000fe4000f8e18ff */
[----:B------:R-:W-:Y:S02]  /*31e0*/  SHF.L.U32 R2, R9, 0x1f, RZ ;  /* 0x0000001f09027819 */ /* 0x000fe400000006ff */
[----:B------:R-:W-:Y:S01]  /*31f0*/  PLOP3.LUT P0, PT, PT, PT, UP4, 0x80, 0x8 ;  /* 0x000000000008781c */ /* 0x000fe20003f0f048 */
[----:B------:R-:W-:Y:S01]  /*3200*/  VIADD R3, R0, 0x70 ;  /* 0x0000007000037836 */ /* 0x000fe20000000000 */
[----:B-1----:R-:W1:Y:S02]  /*3210*/  SYNCS.PHASECHK.TRANS64.TRYWAIT P1, [R0+URZ+0x60], R2 ;  /* 0x00006002000075a7 */ /* 0x002e6400080211ff */
[----:B-1-3--:R-:W-:Y:S09]  /*3220*/  @!P1 BRA `(.L_x_59) ;  /* 0x0000004800189947 */ /* 0x00aff20003800000 */
.L_x_124:
[----:B------:R-:W-:Y:S01]  /*3230*/  LEA R4, R10, UR13, 0x4 ;  /* 0x0000000d0a047c11 */ /* 0x000fe2000f8e20ff */
[----:B------:R-:W-:Y:S01]  /*3240*/  @UP4 ULEA UR4, UR10, UR13, 0x3 ;  /* 0x0000000d0a044291 */ /* 0x000fe2000f8e18ff */
[----:B------:R-:W-:Y:S01]  /*3250*/  PLOP3.LUT P2, PT, PT, PT, PT, 0x80, 0x8 ;  /* 0x000000000008781c */ /* 0x000fe20003f4f070 */
[----:B------:R-:W-:Y:S01]  /*3260*/  ULEA UR19, UR18, UR13, 0x3 ;  /* 0x0000000d12137291 */ /* 0x000fe2000f8e18ff */
[----:B------:R-:W-:Y:S02]  /*3270*/  PRMT R3, RZ, 0x654, R3 ;  /* 0x00000654ff037816 */ /* 0x000fe40000000003 */
[----:B------:R-:W2:Y:S01]  /*3280*/  LDS.128 R4, [R4+0xf0] ;  /* 0x0000f00004047984 */ /* 0x000ea20000000c00 */
[----:B-1----:R-:W-:Y:S02]  /*3290*/  @P0 SHF.L.U32 R2, R8, 0x1f, RZ ;  /* 0x0000001f08020819 */ /* 0x002fe400000006ff */
[----:B------:R-:W-:Y:S01]  /*32a0*/  SHF.L.U32 R0, R11, 0x1f, RZ ;  /* 0x0000001f0b007819 */ /* 0x000fe200000006ff */
[----:B------:R-:W-:Y:S01]  /*32b0*/  @!PT LDS RZ, [RZ] ;  /* 0x00000000fffff984 */ /* 0x000fe20000000800 */
[----:B------:R-:W-:Y:S01]  /*32c0*/  @!PT LDS RZ, [RZ] ;  /* 0x00000000fffff984 */ /* 0x000fe20000000800 */
[----:B------:R-:W-:Y:S01]  /*32d0*/  @!PT LDS RZ, [RZ] ;  /* 0x00000000fffff984 */ /* 0x000fe20000000800 */
[----:B------:R-:W-:Y:S01]  /*32e0*/  @!PT LDS RZ, [RZ] ;  /* 0x00000000fffff984 */ /* 0x000fe20000000800 */
[----:B------:R1:W-:Y:S06]  /*32f0*/  MEMBAR.ALL.CTA ;  /* 0x0000000000007992 */ /* 0x0003ec0000008000 */
[----:B-1----:R-:W1:Y:S02]  /*3300*/  FENCE.VIEW.ASYNC.S ;  /* 0x00000000000073c6 */ /* 0x002e640000000000 */
[----:B-1----:R1:W-:Y:S01]  /*3310*/  SYNCS.ARRIVE.TRANS64.RED.A1T0 RZ, [R3+URZ], RZ ;  /* 0x000000ff03ff79a7 */ /* 0x0023e200081004ff */
[----:B------:R1:W3:Y:S01]  /*3320*/  @P0 SYNCS.PHASECHK.TRANS64.TRYWAIT P2, [UR4], R2 ;  /* 0x00000002ff0005a7 */ /* 0x0002e20008041104 */
[----:B--2---:R-:W-:Y:S01]  /*3330*/  LOP3.LUT P1, RZ, R6, 0x1, RZ, 0xc0, !PT ;  /* 0x0000000106ff7812 */ /* 0x004fe2000782c0ff */
[----:B------:R-:W2:Y:S02]  /*3340*/  SYNCS.PHASECHK.TRANS64.TRYWAIT P0, [UR19+0xa0], R0 ;  /* 0x0000a000ff0075a7 */ /* 0x000ea40008001113 */
[----:B-123--:R-:W-:Y:S10]  /*3350*/  @!P0 BRA `(.L_x_60) ;  /* 0x0000004400e08947 */ /* 0x00eff40003800000 */
.L_x_126:
[----:B------:R-:W-:Y:S01]  /*3360*/  IADD3 R10, PT, PT, R10, 0x1, RZ ;  /* 0x000000010a0a7810 */ /* 0x000fe20007ffe0ff */
[----:B------:R-:W-:Y:S06]  /*3370*/  BRA.U !UP4, `(.L_x_61) ;  /* 0x000000010ca07547 */ /* 0x000fec000b800000 */
[----:B------:R-:W-:Y:S02]  /*3380*/  ULEA.HI UR4, UR18, UR18, URZ, 0x1 ;  /* 0x0000001212047291 */ /* 0x000fe4000f8f08ff */
[----:B------:R-:W-:Y:S02]  /*3390*/  UPLOP3.LUT UP2, UPT, UPT, UPT, UPT, 0x40, 0x4 ;  /* 0x000000000004789c */ /* 0x000fe40003f4e870 */
[----:B------:R-:W-:Y:S02]  /*33a0*/  USHF.L.U32 UR5, UR4, 0x6, URZ ;  /* 0x0000000604057899 */ /* 0x000fe400080006ff */
[----:B------:R-:W-:Y:S02]  /*33b0*/  ULOP3.LUT UR14, UR4, 0xffe, URZ, 0xc0, !UPT ;  /* 0x00000ffe040e7892 */ /* 0x000fe4000f8ec0ff */
[----:B------:R-:W-:Y:S02]  /*33c0*/  ULOP3.LUT UR4, UR5, 0xffffff80, URZ, 0xc0, !UPT ;  /* 0xffffff8005047892 */ /* 0x000fe4000f8ec0ff */
[----:B------:R-:W-:-:S02]  /*33d0*/  UIADD3 UR14, UPT, UPT, -UR14, UR18, URZ ;  /* 0x000000120e0e7290 */ /* 0x000fc4000fffe1ff */
[----:B------:R-:W-:Y:S01]  /*33e0*/  UIADD3 UR4, UPT, UPT, UR24, UR4, URZ ;  /* 0x0000000418047290 */ /* 0x000fe2000fffe0ff */
[----:B------:R-:W-:Y:S01]  /*33f0*/  UMOV UR12, UR23 ;  /* 0x00000017000c7c82 */ /* 0x000fe20008000000 */
[----:B------:R-:W-:Y:S02]  /*3400*/  UMOV UR11, UR22 ;  /* 0x00000016000b7c82 */ /* 0x000fe40008000000 */
[----:B------:R-:W-:Y:S01]  /*3410*/  ULEA UR14, UR14, UR4, 0x14 ;  /* 0x000000040e0e7291 */ /* 0x000fe2000f8ea0ff */
[----:B------:R-:W-:-:S11]  /*3420*/  UMOV UR5, UR10 ;  /* 0x0000000a00057c82 */ /* 0x000fd60008000000 */
.L_x_64:
[----:B------:R-:W-:Y:S02]  /*3430*/  UIADD3 UR12, UPT, UPT, UR12, 0x1, URZ ;  /* 0x000000010c0c7890 */ /* 0x000fe4000fffe0ff */
[----:B--2---:R-:W-:Y:S02]  /*3440*/  ULEA UR6, UR5, UR13, 0x3 ;  /* 0x0000000d05067291 */ /* 0x004fe4000f8e18ff */
[----:B------:R-:W-:Y:S01]  /*3450*/  UISETP.NE.AND UP3, UPT, UR12, URZ, UPT ;  /* 0x000000ff0c00728c */ /* 0x000fe2000bf65270 */
[----:B---3--:R-:W-:Y:S10]  /*3460*/  @P2 BRA `(.L_x_62) ;  /* 0x00000000000c2947 */ /* 0x008ff40003800000 */
[----:B-1----:R-:W-:Y:S04]  /*3470*/  SHF.L.U32 R2, R8, 0x1f, RZ ;  /* 0x0000001f08027819 */ /* 0x002fe800000006ff */
[----:B------:R-:W1:Y:S02]  /*3480*/  SYNCS.PHASECHK.TRANS64.TRYWAIT P0, [UR6], R2 ;  /* 0x00000002ff0075a7 */ /* 0x000e640008001106 */
[----:B-1----:R-:W-:Y:S05]  /*3490*/  @!P0 BRA `(.L_x_63) ;  /* 0x0000004400a88947 */ /* 0x002fea0003800000 */
.L_x_62:
[----:B------:R-:W-:Y:S01]  /*34a0*/  UISETP.NE.AND UP0, UPT, UR11, 0x1, UPT ;  /* 0x000000010b00788c */ /* 0x000fe2000bf05270 */
[----:B------:R-:W-:Y:S01]  /*34b0*/  PLOP3.LUT P2, PT, PT, PT, PT, 0x80, 0x8 ;  /* 0x000000000008781c */ /* 0x000fe20003f4f070 */
[----:B------:R-:W-:Y:S02]  /*34c0*/  UIADD3 UR4, UPT, UPT, UR5, 0x1, URZ ;  /* 0x0000000105047890 */ /* 0x000fe4000fffe0ff */
[----:B------:R-:W-:Y:S02]  /*34d0*/  ULEA UR8, UR5, UR17, 0x8 ;  /* 0x0000001105087291 */ /* 0x000fe4000f8e40ff */
[----:B------:R-:W-:Y:S01]  /*34e0*/  UISETP.NE.AND UP1, UPT, UR4, 0x3, UPT ;  /* 0x000000030400788c */ /* 0x000fe2000bf25270 */
[----:B------:R-:W-:Y:S01]  /*34f0*/  PLOP3.LUT P0, PT, PT, PT, UP0, 0x80, 0x8 ;  /* 0x000000000008781c */ /* 0x000fe20003f0f008 */
[----:B------:R-:W-:Y:S02]  /*3500*/  UIADD3 UR11, UPT, UPT, UR11, -0x1, URZ ;  /* 0xffffffff0b0b7890 */ /* 0x000fe4000fffe0ff */
[----:B------:R-:W-:Y:S02]  /*3510*/  USEL UR7, URZ, 0x1, UP1 ;  /* 0x00000001ff077887 */ /* 0x000fe40008800000 */
[----:B------:R-:W-:Y:S01]  /*3520*/  USEL UR10, UR4, URZ, UP1 ;  /* 0x000000ff040a7287 */ /* 0x000fe20008800000 */
[----:B------:R-:W-:Y:S03]  /*3530*/  UMOV UR9, 0xc0004010 ;  /* 0xc000401000097882 */ /* 0x000fe60000000000 */
[----:B------:R-:W-:Y:S01]  /*3540*/  @UP0 ULEA UR4, UR10, UR13, 0x3 ;  /* 0x0000000d0a040291 */ /* 0x000fe2000f8e18ff */
[----:B------:R-:W-:Y:S01]  /*3550*/  LOP3.LUT R8, R8, UR7, RZ, 0x3c, !PT ;  /* 0x0000000708087c12 */ /* 0x000fe2000f8e3cff */
[----:B------:R-:W-:Y:S03]  /*3560*/  UMOV UR7, 0xc0004010 ;  /* 0xc000401000077882 */ /* 0x000fe60000000000 */
[----:B-1----:R-:W-:Y:S04]  /*3570*/  @P0 SHF.L.U32 R0, R8, 0x1f, RZ ;  /* 0x0000001f08000819 */ /* 0x002fe800000006ff */
[----:B------:R2:W3:Y:S01]  /*3580*/  @P0 SYNCS.PHASECHK.TRANS64.TRYWAIT P2, [UR4], R0 ;  /* 0x00000000ff0005a7 */ /* 0x0004e20008041104 */
[----:B------:R-:W-:Y:S02]  /*3590*/  UIADD3 UR4, UPT, UPT, UR6, 0x18, URZ ;  /* 0x0000001806047890 */ /* 0x000fe4000fffe0ff */
[----:B------:R-:W-:Y:S03]  /*35a0*/  ULEA UR6, UR5, UR16, 0x7 ;  /* 0x0000001005067291 */ /* 0x000fe6000f8e38ff */
[----:B------:R-:W-:Y:S06]  /*35b0*/  UMOV UR5, UR10 ;  /* 0x0000000a00057c82 */ /* 0x000fec0008000000 */
[----:B------:R2:W-:Y:S01]  /*35c0*/  UTCIMMA gdesc[UR6], gdesc[UR8], tmem[UR14], tmem[UR20], idesc[UR21], UP2 ;  /* 0x00ff1408060075ea */ /* 0x0005e2000900010e */
[----:B------:R-:W-:Y:S01]  /*35d0*/  UPLOP3.LUT UP2, UPT, UPT, UPT, UPT, 0x80, 0x8 ;  /* 0x000000000008789c */ /* 0x000fe20003f4f070 */
[----:B------:R2:W-:Y:S01]  /*35e0*/  UTCBAR.MULTICAST [UR4], URZ, UR15 ;  /* 0x000000ff040073e9 */ /* 0x0005e2000800080f */
[----:B------:R-:W-:Y:S09]  /*35f0*/  BRA.U UP3, `(.L_x_64) ;  /* 0xfffffffd038c7547 */ /* 0x000ff2000b83ffff */
.L_x_61:
[----:B--2---:R-:W-:Y:S01]  /*3600*/  UIADD3 UR4, UPT, UPT, UR18, 0x1, URZ ;  /* 0x0000000112047890 */ /* 0x004fe2000fffe0ff */
[C---:B------:R-:W-:Y:S01]  /*3610*/  ISETP.NE.AND P0, PT, R10.reuse, 0x2, PT ;  /* 0x000000020a00780c */ /* 0x040fe20003f05270 */
[----:B------:R-:W-:Y:S02]  /*3620*/  UIADD3 UR5, UPT, UPT, UR19, 0x80, URZ ;  /* 0x0000008013057890 */ /* 0x000fe4000fffe0ff */
[----:B------:R-:W-:Y:S01]  /*3630*/  UISETP.NE.AND UP0, UPT, UR4, 0x4, UPT ;  /* 0x000000040400788c */ /* 0x000fe2000bf05270 */
[----:B-1----:R-:W-:Y:S02]  /*3640*/  SEL R0, RZ, 0x1, P0 ;  /* 0x00000001ff007807 */ /* 0x002fe40000000000 */
[----:B------:R-:W-:Y:S01]  /*3650*/  SEL R10, R10, RZ, P0 ;  /* 0x000000ff0a0a7207 */ /* 0x000fe20000000000 */
[----:B------:R-:W-:Y:S01]  /*3660*/  USEL UR6, URZ, 0x1, UP0 ;  /* 0x00000001ff067887 */ /* 0x000fe20008000000 */
[----:B------:R-:W-:Y:S01]  /*3670*/  LOP3.LUT R9, R9, R0, RZ, 0x3c, !PT ;  /* 0x0000000009097212 */ /* 0x000fe200078e3cff */
[----:B------:R-:W-:Y:S01]  /*3680*/  USEL UR18, UR4, URZ, UP0 ;  /* 0x000000ff04127287 */ /* 0x000fe20008000000 */
[----:B------:R1:W-:Y:S03]  /*3690*/  UTCBAR [UR5], URZ ;  /* 0x000000ff050073e9 */ /* 0x0003e600080000ff */
[----:B------:R-:W-:Y:S01]  /*36a0*/  LOP3.LUT R11, R11, UR6, RZ, 0x3c, !PT ;  /* 0x000000060b0b7c12 */ /* 0x000fe2000f8e3cff */
[----:B------:R-:W-:Y:S07]  /*36b0*/  @P1 BRA `(.L_x_65) ;  /* 0xfffffff800c41947 */ /* 0x000fee000383ffff */
[----:B------:R-:W2:Y:S01]  /*36c0*/  S2UR UR8, SR_CgaCtaId ;  /* 0x00000000000879c3 */ /* 0x000ea20000008800 */
[----:B------:R-:W-:Y:S01]  /*36d0*/  ELECT P0, URZ, PT ;  /* 0x0000000000ff782f */ /* 0x000fe20003800000 */
[----:B------:R-:W-:Y:S01]  /*36e0*/  IMAD.MOV.U32 R0, RZ, RZ, 0x1 ;  /* 0x00000001ff007424 */ /* 0x000fe200078e00ff */
[----:B------:R-:W-:Y:S01]  /*36f0*/  UIADD3 UR13, UPT, UPT, UR13, 0xa0, URZ ;  /* 0x000000a00d0d7890 */ /* 0x000fe2000fffe0ff */
[----:B------:R-:W-:Y:S01]  /*3700*/  SHF.L.U32 R2, R11, 0x1f, RZ ;  /* 0x0000001f0b027819 */ /* 0x000fe200000006ff */
[----:B------:R-:W-:-:S03]  /*3710*/  UMOV UR4, 0x40 ;  /* 0x0000004000047882 */ /* 0x000fc60000000000 */
[----:B------:R-:W-:Y:S01]  /*3720*/  UVIRTCOUNT.DEALLOC.SMPOOL 0x80 ;  /* 0x000000800000784c */ /* 0x000fe20000000000 */
[----:B--2---:R-:W-:Y:S02]  /*3730*/  ULEA UR8, UR8, UR4, 0x18 ;  /* 0x0000000408087291 */ /* 0x004fe4000f8ec0ff */
[----:B------:R-:W-:-:S07]  /*3740*/  ULEA UR4, UR18, UR13, 0x3 ;  /* 0x0000000d12047291 */ /* 0x000fce000f8e18ff */
[----:B------:R2:W-:Y:S02]  /*3750*/  @P0 STS.U8 [UR8+0x1c], R0 ;  /* 0x00001c00ff000988 */ /* 0x0005e40008000008 */
[----:B------:R-:W4:Y:S02]  /*3760*/  SYNCS.PHASECHK.TRANS64.TRYWAIT P0, [UR4], R2 ;  /* 0x00000002ff0075a7 */ /* 0x000f240008001104 */
[----:B--2-4-:R-:W-:Y:S05]  /*3770*/  @!P0 BRA `(.L_x_66) ;  /* 0x0000004400088947 */ /* 0x014fea0003800000 */
.L_x_129:
[----:B------:R-:W-:-:S04]  /*3780*/  UIADD3 UR4, UPT, UPT, UR18, 0x1, URZ ;  /* 0x0000000112047890 */ /* 0x000fc8000fffe0ff */
[----:B------:R-:W-:-:S04]  /*3790*/  UISETP.NE.AND UP0, UPT, UR4, 0x4, UPT ;  /* 0x000000040400788c */ /* 0x000fc8000bf05270 */
[----:B------:R-:W-:Y:S02]  /*37a0*/  USEL UR6, URZ, 0x1, UP0 ;  /* 0x00000001ff067887 */ /* 0x000fe40008000000 */
[----:B------:R-:W-:-:S04]  /*37b0*/  USEL UR4, UR4, URZ, UP0 ;  /* 0x000000ff04047287 */ /* 0x000fc80008000000 */
[----:B-1----:R-:W-:Y:S01]  /*37c0*/  ULEA UR5, UR4, UR13, 0x3 ;  /* 0x0000000d04057291 */ /* 0x002fe2000f8e18ff */
[----:B--2---:R-:W-:-:S04]  /*37d0*/  LOP3.LUT R2, R11, UR6, RZ, 0x3c, !PT ;  /* 0x000000060b027c12 */ /* 0x004fc8000f8e3cff */
[----:B------:R-:W-:-:S04]  /*37e0*/  SHF.L.U32 R3, R2, 0x1f, RZ ;  /* 0x0000001f02037819 */ /* 0x000fc800000006ff */
[----:B------:R-:W1:Y:S02]  /*37f0*/  SYNCS.PHASECHK.TRANS64.TRYWAIT P0, [UR5], R3 ;  /* 0x00000003ff0075a7 */ /* 0x000e640008001105 */
[----:B-1----:R-:W-:Y:S05]  /*3800*/  @!P0 BRA `(.L_x_67) ;  /* 0x0000004000fc8947 */ /* 0x002fea0003800000 */
.L_x_131:
        /* <DEDUP_REMOVED lines=9> */
.L_x_133:
[----:B------:R-:W-:-:S04]  /*38a0*/  UIADD3 UR4, UPT, UPT, UR4, 0x1, URZ ;  /* 0x0000000104047890 */ /* 0x000fc8000fffe0ff */
[----:B------:R-:W-:-:S04]  /*38b0*/  UISETP.NE.AND UP0, UPT, UR4, 0x4, UPT ;  /* 0x000000040400788c */ /* 0x000fc8000bf05270 */
[----:B------:R-:W-:Y:S02]  /*38c0*/  USEL UR5, URZ, 0x1, UP0 ;  /* 0x00000001ff057887 */ /* 0x000fe40008000000 */
[----:B------:R-:W-:-:S04]  /*38d0*/  USEL UR4, UR4, URZ, UP0 ;  /* 0x000000ff04047287 */ /* 0x000fc80008000000 */
[----:B------:R-:W-:Y:S01]  /*38e0*/  ULEA UR4, UR4, UR13, 0x3 ;  /* 0x0000000d04047291 */ /* 0x000fe2000f8e18ff */
[----:B------:R-:W-:-:S04]  /*38f0*/  LOP3.LUT R2, R2, UR5, RZ, 0x3c, !PT ;  /* 0x0000000502027c12 */ /* 0x000fc8000f8e3cff */
[----:B------:R-:W-:-:S04]  /*3900*/  SHF.L.U32 R2, R2, 0x1f, RZ ;  /* 0x0000001f02027819 */ /* 0x000fc800000006ff */
[----:B------:R-:W2:Y:S02]  /*3910*/  SYNCS.PHASECHK.TRANS64.TRYWAIT P0, [UR4], R2 ;  /* 0x00000002ff0075a7 */ /* 0x000ea40008001104 */
[----:B--2---:R-:W-:Y:S05]  /*3920*/  @!P0 BRA `(.L_x_69) ;  /* 0x0000004000e48947 */ /* 0x004fea0003800000 */
.L_x_135:
[----:B------:R-:W-:Y:S01]  /*3930*/  NOP ;  /* 0x0000000000007918 */ /* 0x000fe20000000000 */
[----:B-1----:R-:W1:Y:S01]  /*3940*/  LDS R0, [UR8+0x14] ;  /* 0x00001408ff007984 */ /* 0x002e620008000800 */
[----:B------:R-:W-:Y:S01]  /*3950*/  ULOP3.LUT UR4, UR24, 0xffff, URZ, 0xc0, !UPT ;  /* 0x0000ffff18047892 */ /* 0x000fe2000f8ec0ff */
[----:B------:R-:W-:Y:S01]  /*3960*/  UMOV UR5, 0xffff ;  /* 0x0000ffff00057882 */ /* 0x000fe20000000000 */
[----:B------:R-:W-:Y:S02]  /*3970*/  UMOV UR6, 0x1 ;  /* 0x0000000100067882 */ /* 0x000fe40000000000 */
[----:B------:R-:W-:-:S04]  /*3980*/  USHF.R.U32.HI UR4, URZ, 0x5, UR4 ;  /* 0x00000005ff047899 */ /* 0x000fc80008011604 */
[----:B------:R-:W-:Y:S02]  /*3990*/  USHF.L.U32 UR5, UR5, UR4, URZ ;  /* 0x0000000405057299 */ /* 0x000fe400080006ff */
[----:B------:R-:W-:-:S04]  /*39a0*/  USHF.L.U32 UR4, UR6, UR4, URZ ;  /* 0x0000000406047299 */ /* 0x000fc800080006ff */
[----:B-1----:R-:W-:-:S04]  /*39b0*/  LOP3.LUT R0, R0, UR5, RZ, 0xc0, !PT ;  /* 0x0000000500007c12 */ /* 0x002fc8000f8ec0ff */
[----:B------:R-:W-:-:S13]  /*39c0*/  ISETP.NE.AND P0, PT, R0, UR5, PT ;  /* 0x0000000500007c0c */ /* 0x000fda000bf05270 */
[----:B------:R-:W-:Y:S05]  /*39d0*/  @P0 BRA `(.L_x_70) ;  /* 0x0000000000580947 */ /* 0x000fea0003800000 */
[----:B------:R-:W1:Y:S02]  /*39e0*/  LDS R0, [UR8+0x18] ;  /* 0x00001808ff007984 */ /* 0x000e640008000800 */
[----:B-1----:R-:W-:-:S04]  /*39f0*/  LOP3.LUT R0, R0, UR4, RZ, 0xc0, !PT ;  /* 0x0000000400007c12 */ /* 0x002fc8000f8ec0ff */
[----:B------:R-:W-:-:S13]  /*3a00*/  ISETP.NE.AND P0, PT, R0, UR4, PT ;  /* 0x0000000400007c0c */ /* 0x000fda000bf05270 */
[----:B------:R-:W-:Y:S05]  /*3a10*/  @P0 BRA `(.L_x_71) ;  /* 0x00000000003c0947 */ /* 0x000fea0003800000 */
[----:B------:R-:W1:Y:S01]  /*3a20*/  S2R R2, SR_LANEID ;  /* 0x0000000000027919 */ /* 0x000e620000000000 */
[----:B------:R-:W-:-:S06]  /*3a30*/  ULOP3.LUT UR5, URZ, UR5, URZ, 0x33, !UPT ;  /* 0x00000005ff057292 */ /* 0x000fcc000f8e33ff */
[----:B------:R-:W-:-:S04]  /*3a40*/  IMAD.U32 R0, RZ, RZ, UR5 ;  /* 0x00000005ff007e24 */ /* 0x000fc8000f8e00ff */
[----:B------:R2:W4:Y:S02]  /*3a50*/  REDUX UR7, R0 ;  /* 0x00000000000773c4 */ /* 0x0005240000000000 */
[----:B------:R1:W-:Y:S01]  /*3a60*/  UTCATOMSWS.AND URZ, UR5 ;  /* 0x0000000500ff79e3 */ /* 0x0003e20008000000 */
[----:B--2---:R-:W-:Y:S01]  /*3a70*/  LOP3.LUT R0, RZ, UR4, RZ, 0x33, !PT ;  /* 0x00000004ff007c12 */ /* 0x004fe2000f8e33ff */
[----:B------:R-:W-:Y:S02]  /*3a80*/  VOTEU.ANY UR4, UPT, PT ;  /* 0x0000000000047886 */ /* 0x000fe400038e0100 */
[----:B------:R-:W-:Y:S02]  /*3a90*/  UFLO.U32 UR4, UR4 ;  /* 0x00000004000472bd */ /* 0x000fe400080e0000 */
[----:B------:R-:W2:Y:S04]  /*3aa0*/  REDUX UR6, R0 ;  /* 0x00000000000673c4 */ /* 0x000ea80000000000 */
[----:B-1----:R-:W-:-:S02]  /*3ab0*/  ISETP.EQ.U32.AND P0, PT, R2, UR4, PT ;  /* 0x0000000402007c0c */ /* 0x002fc4000bf02070 */
[----:B----4-:R-:W-:-:S11]  /*3ac0*/  MOV R2, UR7 ;  /* 0x0000000700027c02 */ /* 0x010fd60008000f00 */
[----:B------:R1:W-:Y:S01]  /*3ad0*/  @P0 ATOMS.AND RZ, [UR8+0x14], R2 ;  /* 0x00001402ffff098c */ /* 0x0003e2000a800008 */
[----:B--2---:R-:W-:-:S05]  /*3ae0*/  IMAD.U32 R0, RZ, RZ, UR6 ;  /* 0x00000006ff007e24 */ /* 0x004fca000f8e00ff */
[----:B------:R1:W-:Y:S01]  /*3af0*/  @P0 ATOMS.AND RZ, [UR8+0x18], R0 ;  /* 0x00001800ffff098c */ /* 0x0003e2000a800008 */
[----:B------:R-:W-:Y:S05]  /*3b00*/  BRA `(.L_x_72) ;  /* 0x0000000000147947 */ /* 0x000fea0003800000 */
.L_x_71:
[----:B------:R-:W-:Y:S02]  /*3b10*/  MOV R2, 0x3b30 ;  /* 0x00003b3000027802 */ /* 0x000fe40000000f00 */
[----:B---3-5:R-:W-:Y:S05]  /*3b20*/  CALL.REL.NOINC `($__internal_0_$__cuda_sm10x_tcgen05_guardrail_trap_col_being_dealloced_not_returned_by_alloc) ;  /* 0x0000004400407944 */ /* 0x028fea0003c00000 */
[----:B------:R-:W-:Y:S05]  /*3b30*/  BRA `(.L_x_72) ;  /* 0x0000000000087947 */ /* 0x000fea0003800000 */
.L_x_70:
[----:B------:R-:W-:Y:S02]  /*3b40*/  MOV R2, 0x3b60 ;  /* 0x00003b6000027802 */ /* 0x000fe40000000f00 */
[----:B---3-5:R-:W-:Y:S05]  /*3b50*/  CALL.REL.NOINC `($__internal_2_$__cuda_sm10x_tcgen05_guardrail_trap_unallocated_columns_being_dealloced) ;  /* 0x00000044004c7944 */ /* 0x028fea0003c00000 */
.L_x_72:
[----:B------:R-:W-:Y:S01]  /*3b60*/  NOP ;  /* 0x0000000000007918 */ /* 0x000fe20000000000 */
[----:B------:R-:W-:Y:S05]  /*3b70*/  EXIT ;  /* 0x000000000000794d */ /* 0x000fea0003800000 */
.L_x_54:
[----:B------:R-:W-:-:S09]  /*3b80*/  UISETP.NE.OR UP0, UPT, UR18, 0x3, !UP3 ;  /* 0x000000031200788c */ /* 0x000fd2000df05670 */
[----:B------:R-:W-:Y:S05]  /*3b90*/  BRA.U UP0, `(.L_x_73) ;  /* 0x0000000d00ac7547 */ /* 0x000fea000b800000 */
[----:B------:R-:W2:Y:S01]  /*3ba0*/  LDCU.64 UR4, c[0x0][0x888] ;  /* 0x00011100ff0477ac */ /* 0x000ea20008000a00 */
[----:B------:R-:W3:Y:S01]  /*3bb0*/  LDC.64 R12, c[0x0][0x348] ;  /* 0x0000d200ff0c7b82 */ /* 0x000ee20000000a00 */
[----:B------:R-:W-:Y:S02]  /*3bc0*/  HFMA2 R9, -RZ, RZ, 0, 0 ;  /* 0x00000000ff097431 */ /* 0x000fe400000001ff */
[----:B------:R-:W-:Y:S01]  /*3bd0*/  IMAD.MOV.U32 R11, RZ, RZ, 0x1 ;  /* 0x00000001ff0b7424 */ /* 0x000fe200078e00ff */
[----:B------:R-:W4:Y:S01]  /*3be0*/  LDCU UR31, c[0x0][0x370] ;  /* 0x00006e00ff1f77ac */ /* 0x000f220008000800 */
[----:B------:R-:W-:Y:S01]  /*3bf0*/  IMAD.MOV.U32 R10, RZ, RZ, RZ ;  /* 0x000000ffff0a7224 */ /* 0x000fe200078e00ff */
[----:B------:R-:W-:Y:S01]  /*3c00*/  MOV R3, 0x1000 ;  /* 0x0000100000037802 */ /* 0x000fe20000000f00 */
[----:B------:R-:W4:Y:S01]  /*3c10*/  LDCU.128 UR32, c[0x0][0xb10] ;  /* 0x00016200ff2077ac */ /* 0x000f220008000c00 */
[----:B------:R-:W1:Y:S01]  /*3c20*/  LDCU UR30, c[0x0][0x374] ;  /* 0x00006e80ff1e77ac */ /* 0x000e620008000800 */
[----:B------:R-:W1:Y:S01]  /*3c30*/  LDCU.64 UR28, c[0x0][0x890] ;  /* 0x00011200ff1c77ac */ /* 0x000e620008000a00 */
[----:B------:R-:W1:Y:S01]  /*3c40*/  LDCU UR15, c[0x0][0xb0c] ;  /* 0x00016180ff0f77ac */ /* 0x000e620008000800 */
[----:B--2---:R-:W-:Y:S01]  /*3c50*/  UISETP.NE.U32.AND UP0, UPT, UR4, URZ, UPT ;  /* 0x000000ff0400728c */ /* 0x004fe2000bf05070 */
[----:B------:R-:W2:Y:S01]  /*3c60*/  LDCU UR41, c[0x0][0xb20] ;  /* 0x00016400ff2977ac */ /* 0x000ea20008000800 */
[----:B------:R-:W2:Y:S01]  /*3c70*/  LDCU UR4, c[0x0][0xb30] ;  /* 0x00016600ff0477ac */ /* 0x000ea20008000800 */
[----:B------:R-:W-:Y:S01]  /*3c80*/  UMOV UR21, 0x400 ;  /* 0x0000040000157882 */ /* 0x000fe20000000000 */
[----:B----4-:R-:W-:-:S02]  /*3c90*/  UIMAD.WIDE.U32 UR6, UR31, UR32, URZ ;  /* 0x000000201f0672a5 */ /* 0x010fc4000f8e00ff */
[----:B-1----:R-:W-:Y:S02]  /*3ca0*/  UIMAD.WIDE.U32 UR8, UR30, UR35, URZ ;  /* 0x000000231e0872a5 */ /* 0x002fe4000f8e00ff */
[----:B------:R-:W-:Y:S02]  /*3cb0*/  ULEA UR21, UR45, UR21, 0x18 ;  /* 0x000000152d157291 */ /* 0x000fe4000f8ec0ff */
[----:B------:R-:W-:Y:S02]  /*3cc0*/  USEL UR37, URZ, 0x1, UP6 ;  /* 0x00000001ff257887 */ /* 0x000fe4000b000000 */
[----:B------:R-:W-:Y:S02]  /*3cd0*/  UISETP.NE.U32.AND UP6, UPT, UR28, URZ, UPT ;  /* 0x000000ff1c00728c */ /* 0x000fe4000bfc5070 */
[----:B------:R-:W-:Y:S02]  /*3ce0*/  UIADD3 UR38, UPT, UPT, UR21, 0x38, URZ ;  /* 0x0000003815267890 */ /* 0x000fe4000fffe0ff */
[----:B------:R-:W-:-:S02]  /*3cf0*/  UISETP.NE.AND.EX UP5, UPT, UR5, URZ, UPT, UP0 ;  /* 0x000000ff0500728c */ /* 0x000fc4000bfa5300 */
[----:B------:R-:W-:Y:S01]  /*3d00*/  UISETP.NE.AND UP0, UPT, UR42, 0x1, UPT ;  /* 0x000000012a00788c */ /* 0x000fe2000bf05270 */
[----:B------:R-:W-:Y:S01]  /*3d10*/  UMOV UR6, UR7 ;  /* 0x0000000700067c82 */ /* 0x000fe20008000000 */
[----:B------:R-:W-:Y:S01]  /*3d20*/  UMOV UR39, UR9 ;  /* 0x0000000900277c82 */ /* 0x000fe20008000000 */
[----:B------:R-:W-:Y:S02]  /*3d30*/  UISETP.NE.AND UP0, UPT, UR15, 0x1, UPT ;  /* 0x000000010f00788c */ /* 0x000fe4000bf05270 */
[----:B------:R-:W-:Y:S02]  /*3d40*/  UPLOP3.LUT UP4, UPT, UPT, UPT, UPT, 0x40, 0x4 ;  /* 0x000000000004789c */ /* 0x000fe40003f8e870 */
[----:B------:R-:W-:Y:S01]  /*3d50*/  UISETP.GE.AND UP2, UPT, UR42, 0x1, UPT ;  /* 0x000000012a00788c */ /* 0x000fe2000bf46270 */
[----:B------:R-:W1:Y:S01]  /*3d60*/  LDCU.64 UR22, c[0x0][0xb28] ;  /* 0x00016500ff1677ac */ /* 0x000e620008000a00 */
[----:B------:R-:W-:Y:S02]  /*3d70*/  UISETP.NE.AND.EX UP6, UPT, UR29, URZ, UPT, UP6 ;  /* 0x000000ff1d00728c */ /* 0x000fe4000bfc5360 */
[----:B------:R-:W-:-:S02]  /*3d80*/  UIADD3 UR17, UPT, UPT, UR21, 0x30, URZ ;  /* 0x0000003015117890 */ /* 0x000fc4000fffe0ff */
[----:B------:R-:W-:Y:S02]  /*3d90*/  UPRMT UR38, UR45, 0x654, UR38 ;  /* 0x000006542d267896 */ /* 0x000fe40008000026 */
[----:B------:R-:W-:Y:S02]  /*3da0*/  USHF.R.U32.HI UR40, URZ, UR33, UR6 ;  /* 0x00000021ff287299 */ /* 0x000fe40008011606 */
[----:B--2---:R-:W-:Y:S02]  /*3db0*/  USHF.R.U32.HI UR39, URZ, UR41, UR39 ;  /* 0x00000029ff277299 */ /* 0x004fe40008011627 */
[----:B------:R-:W-:Y:S02]  /*3dc0*/  UISETP.NE.AND UP0, UPT, UR34, 0x1, UPT ;  /* 0x000000012200788c */ /* 0x000fe4000bf05270 */
[----:B---3--:R-:W-:-:S11]  /*3dd0*/  UISETP.NE.AND UP3, UPT, UR4, 0x1, UPT ;  /* 0x000000010400788c */ /* 0x008fd6000bf65270 */
.L_x_82:
[C---:B------:R-:W-:Y:S02]  /*3de0*/  LEA R8, R10.reuse, UR21, 0x3 ;  /* 0x000000150a087c11 */ /* 0x040fe4000f8e18ff */
[----:B------:R-:W-:Y:S02]  /*3df0*/  SHF.L.U32 R0, R9, 0x1f, RZ ;  /* 0x0000001f09007819 */ /* 0x000fe400000006ff */
[----:B------:R-:W-:Y:S02]  /*3e00*/  LEA R4, R10, UR21, 0x4 ;  /* 0x000000150a047c11 */ /* 0x000fe4000f8e20ff */
[----:B--2---:R-:W2:Y:S02]  /*3e10*/  SYNCS.PHASECHK.TRANS64.TRYWAIT P0, [R8+URZ+0x60], R0 ;  /* 0x00006000080075a7 */ /* 0x004ea400080011ff */
[----:B--2---:R-:W-:Y:S05]  /*3e20*/  @!P0 BRA `(.L_x_74) ;  /* 0x0000003c00bc8947 */ /* 0x004fea0003800000 */
.L_x_136:
[----:B------:R-:W3:Y:S01]  /*3e30*/  LDS.128 R4, [R4+0xf0] ;  /* 0x0000f00004047984 */ /* 0x000ee20000000c00 */
[----:B------:R-:W-:Y:S01]  /*3e40*/  UISETP.GE.AND UP0, UPT, UR42, 0x1, UPT ;  /* 0x000000012a00788c */ /* 0x000fe2000bf06270 */
[----:B------:R-:W-:Y:S01]  /*3e50*/  @!PT LDS RZ, [RZ] ;  /* 0x00000000fffff984 */ /* 0x000fe20000000800 */
[----:B------:R-:W-:Y:S01]  /*3e60*/  @!PT LDS RZ, [RZ] ;  /* 0x00000000fffff984 */ /* 0x000fe20000000800 */
[----:B------:R-:W-:Y:S01]  /*3e70*/  @!PT LDS RZ, [RZ] ;  /* 0x00000000fffff984 */ /* 0x000fe20000000800 */
[----:B------:R-:W-:Y:S01]  /*3e80*/  @!PT LDS RZ, [RZ] ;  /* 0x00000000fffff984 */ /* 0x000fe20000000800 */
[----:B------:R4:W-:Y:S06]  /*3e90*/  MEMBAR.ALL.CTA ;  /* 0x0000000000007992 */ /* 0x0009ec0000008000 */
[----:B----4-:R-:W4:Y:S01]  /*3ea0*/  FENCE.VIEW.ASYNC.S ;  /* 0x00000000000073c6 */ /* 0x010f220000000000 */
[----:B---3--:R-:W-:Y:S11]  /*3eb0*/  LOP3.LUT P0, RZ, R6, 0x1, RZ, 0xc0, !PT ;  /* 0x0000000106ff7812 */ /* 0x008ff6000780c0ff */
[----:B------:R-:W-:Y:S02]  /*3ec0*/  @!UPT UIADD3 URZ, UPT, UPT, URZ, URZ, URZ ;  /* 0x000000fffffff290 */ /* 0x000fe4000fffe0ff */
[----:B----4-:R-:W-:Y:S01]  /*3ed0*/  VOTEU.ANY UP2, P0 ;  /* 0x0000000000ff7886 */ /* 0x010fe20000040100 */
[----:B------:R-:W-:Y:S11]  /*3ee0*/  PLOP3.LUT P0, PT, PT, PT, UP2, 0x80, 0x8 ;  /* 0x000000000008781c */ /* 0x000ff60003f0f028 */
[----:B------:R-:W-:Y:S02]  /*3ef0*/  @!UPT UIADD3 URZ, UPT, UPT, URZ, URZ, URZ ;  /* 0x000000fffffff290 */ /* 0x000fe4000fffe0ff */
[----:B--2---:R-:W-:Y:S02]  /*3f00*/  @P0 SHF.R.U32.HI R0, RZ, 0x10, R5 ;  /* 0x00000010ff000819 */ /* 0x004fe40000011605 */
[----:B------:R-:W-:Y:S02]  /*3f10*/  @P0 MOV R2, R4 ;  /* 0x0000000400020202 */ /* 0x000fe40000000f00 */
[----:B------:R-:W-:Y:S01]  /*3f20*/  @P0 R2UR UR4, R0 ;  /* 0x00000000000402ca */ /* 0x000fe200000e0000 */
[----:B------:R-:W-:Y:S01]  /*3f30*/  VIADD R0, R8, 0x70 ;  /* 0x0000007008007836 */ /* 0x000fe20000000000 */
[----:B------:R-:W-:Y:S02]  /*3f40*/  @P0 LOP3.LUT R4, R5, 0xffff, RZ, 0xc0, !PT ;  /* 0x0000ffff05040812 */ /* 0x000fe400078ec0ff */
[----:B------:R-:W-:Y:S02]  /*3f50*/  @P0 R2UR UR6, R2 ;  /* 0x00000000020602ca */ /* 0x000fe400000e0000 */
[----:B------:R-:W-:Y:S02]  /*3f60*/  PRMT R0, RZ, 0x654, R0 ;  /* 0x00000654ff007816 */ /* 0x000fe40000000000 */
[----:B------:R-:W-:Y:S02]  /*3f70*/  @P0 R2UR UR5, R4 ;  /* 0x00000000040502ca */ /* 0x000fe400000e0000 */
[----:B------:R2:W-:Y:S03]  /*3f80*/  SYNCS.ARRIVE.TRANS64.RED.A1T0 RZ, [R0+URZ], RZ ;  /* 0x000000ff00ff79a7 */ /* 0x0005e600081004ff */
[----:B------:R-:W-:Y:S04]  /*3f90*/  @UP2 UMOV UR27, UR4 ;  /* 0x00000004001b2c82 */ /* 0x000fe80008000000 */
[----:B------:R-:W-:Y:S04]  /*3fa0*/  @UP2 UMOV UR14, UR6 ;  /* 0x00000006000e2c82 */ /* 0x000fe80008000000 */
[----:B------:R-:W-:Y:S01]  /*3fb0*/  @UP2 UMOV UR13, UR5 ;  /* 0x00000005000d2c82 */ /* 0x000fe20008000000 */
[----:B------:R-:W-:Y:S05]  /*3fc0*/  BRA.U !UP0, `(.L_x_75) ;  /* 0x0000000108c07547 */ /* 0x000fea000b800000 */
[----:B------:R-:W-:Y:S02]  /*3fd0*/  UIMAD.WIDE.U32 UR8, UR13, UR35, URZ ;  /* 0x000000230d0872a5 */ /* 0x000fe4000f8e00ff */
[----:B------:R-:W-:Y:S02]  /*3fe0*/  UP2UR UR12, UPR, URZ, 0x4 ;  /* 0x00000004ff0c7883 */ /* 0x000fe40008000000 */
[----:B------:R-:W-:Y:S02]  /*3ff0*/  UISETP.NE.AND UP2, UPT, UR34, 0x1, UPT ;  /* 0x000000012200788c */ /* 0x000fe4000bf45270 */
[----:B------:R-:W-:Y:S02]  /*4000*/  UIMAD.WIDE.U32 UR10, UR14, UR32, URZ ;  /* 0x000000200e0a72a5 */ /* 0x000fe4000f8e00ff */
[----:B------:R-:W-:Y:S02]  /*4010*/  USEL UR4, UR30, UR39, !UP2 ;  /* 0x000000271e047287 */ /* 0x000fe4000d000000 */
[----:B------:R-:W-:Y:S02]  /*4020*/  UISETP.NE.AND UP0, UPT, UR15, 0x1, UPT ;  /* 0x000000010f00788c */ /* 0x000fe4000bf05270 */
[----:B------:R-:W-:Y:S02]  /*4030*/  UP2UR UR16, UPR, URZ, 0x2 ;  /* 0x00000002ff107883 */ /* 0x000fe40008000000 */
[----:B------:R-:W-:Y:S02]  /*4040*/  UISETP.NE.AND UP1, UPT, UR42, 0x1, UPT ;  /* 0x000000012a00788c */ /* 0x000fe4000bf25270 */
[----:B-1----:R-:W-:Y:S02]  /*4050*/  UIMAD.WIDE.U32 UR18, UR4, UR22, URZ ;  /* 0x00000016041272a5 */ /* 0x002fe4000f8e00ff */
[----:B------:R-:W-:Y:S01]  /*4060*/  USEL UR7, UR31, UR40, !UP0 ;  /* 0x000000281f077287 */ /* 0x000fe2000c000000 */
[----:B------:R-:W-:Y:S02]  /*4070*/  UMOV UR5, UR9 ;  /* 0x0000000900057c82 */ /* 0x000fe40008000000 */
[----:B------:R-:W-:Y:S02]  /*4080*/  USHF.R.U32.HI UR6, URZ, UR41, UR5 ;  /* 0x00000029ff067299 */ /* 0x000fe40008011605 */
[----:B------:R-:W-:Y:S02]  /*4090*/  UIMAD.WIDE.U32 UR24, UR7, UR22, URZ ;  /* 0x00000016071872a5 */ /* 0x000fe4000f8e00ff */
[----:B------:R-:W-:Y:S02]  /*40a0*/  USEL UR6, UR13, UR6, !UP2 ;  /* 0x000000060d067287 */ /* 0x000fe4000d000000 */
[----:B------:R-:W-:Y:S01]  /*40b0*/  UISETP.NE.AND UP2, UPT, UR12, URZ, UPT ;  /* 0x000000ff0c00728c */ /* 0x000fe2000bf45270 */
[----:B------:R-:W-:Y:S01]  /*40c0*/  UMOV UR5, UR11 ;  /* 0x0000000b00057c82 */ /* 0x000fe20008000000 */
[----:B------:R-:W-:Y:S02]  /*40d0*/  UIMAD.WIDE.U32 UR10, UR6, UR22, URZ ;  /* 0x00000016060a72a5 */ /* 0x000fe4000f8e00ff */
[----:B------:R-:W-:Y:S03]  /*40e0*/  USHF.R.U32.HI UR8, URZ, UR33, UR5 ;  /* 0x00000021ff087299 */ /* 0x000fe60008011605 */
[----:B------:R-:W-:Y:S02]  /*40f0*/  UMOV UR5, UR19 ;  /* 0x0000001300057c82 */ /* 0x000fe40008000000 */
[----:B------:R-:W-:Y:S03]  /*4100*/  @UP1 USHF.R.U32.HI UR4, URZ, UR23, UR5 ;  /* 0x00000017ff041299 */ /* 0x000fe60008011605 */
[----:B------:R-:W-:Y:S01]  /*4110*/  UMOV UR5, UR25 ;  /* 0x0000001900057c82 */ /* 0x000fe20008000000 */
[----:B------:R-:W-:Y:S02]  /*4120*/  UIMAD UR4, UR42, UR4, URZ ;  /* 0x000000042a0472a4 */ /* 0x000fe4000f8e02ff */
[----:B------:R-:W-:Y:S02]  /*4130*/  @UP1 USHF.R.U32.HI UR7, URZ, UR23, UR5 ;  /* 0x00000017ff071299 */ /* 0x000fe40008011605 */
[----:B------:R-:W-:Y:S02]  /*4140*/  USEL UR5, UR14, UR8, !UP0 ;  /* 0x000000080e057287 */ /* 0x000fe4000c000000 */
[----:B------:R-:W-:Y:S02]  /*4150*/  UIMAD UR8, UR42, UR7, URZ ;  /* 0x000000072a0872a4 */ /* 0x000fe4000f8e02ff */
[----:B------:R-:W-:Y:S03]  /*4160*/  UISETP.GE.AND UP0, UPT, UR6, UR4, UPT ;  /* 0x000000040600728c */ /* 0x000fe6000bf06270 */
[----:B------:R-:W-:Y:S01]  /*4170*/  UMOV UR4, UR11 ;  /* 0x0000000b00047c82 */ /* 0x000fe20008000000 */
[----:B------:R-:W-:Y:S02]  /*4180*/  UISETP.GE.OR UP0, UPT, UR5, UR8, UP0 ;  /* 0x000000080500728c */ /* 0x000fe40008706670 */
[----:B------:R-:W-:Y:S02]  /*4190*/  USHF.R.U32.HI UR4, URZ, UR23, UR4 ;  /* 0x00000017ff047299 */ /* 0x000fe40008011604 */
[----:B------:R-:W-:Y:S02]  /*41a0*/  UIMAD.WIDE.U32 UR8, UR5, UR22, URZ ;  /* 0x00000016050872a5 */ /* 0x000fe4000f8e00ff */
[----:B------:R-:W-:Y:S04]  /*41b0*/  USEL UR10, UR6, UR4, !UP1 ;  /* 0x00000004060a7287 */ /* 0x000fe8000c800000 */
[----:B------:R-:W-:Y:S01]  /*41c0*/  UIADD3 UR11, UPT, UPT, -UR10, URZ, URZ ;  /* 0x000000ff0a0b7290 */ /* 0x000fe2000fffe1ff */
[----:B------:R-:W-:Y:S02]  /*41d0*/  @!UP0 UMOV UR4, UR9 ;  /* 0x0000000900048c82 */ /* 0x000fe40008000000 */
[----:B------:R-:W-:Y:S02]  /*41e0*/  @!UP0 USHF.R.U32.HI UR4, URZ, UR23, UR4 ;  /* 0x00000017ff048299 */ /* 0x000fe40008011604 */
[----:B------:R-:W-:Y:S02]  /*41f0*/  UIMAD UR8, UR42, UR11, UR6 ;  /* 0x0000000b2a0872a4 */ /* 0x000fe4000f8e0206 */
[----:B------:R-:W-:Y:S02]  /*4200*/  @!UP0 USEL UR4, UR5, UR4, !UP1 ;  /* 0x0000000405048287 */ /* 0x000fe4000c800000 */
[----:B------:R-:W-:Y:S02]  /*4210*/  UISETP.NE.AND UP1, UPT, UR16, URZ, UPT ;  /* 0x000000ff1000728c */ /* 0x000fe4000bf25270 */
[----:B------:R-:W-:Y:S02]  /*4220*/  @!UP0 UIMAD UR8, UR7, UR8, UR4 ;  /* 0x00000008070882a4 */ /* 0x000fe4000f8e0204 */
[----:B------:R-:W-:Y:S02]  /*4230*/  @!UP0 UIADD3 UR9, UPT, UPT, UR10, -UR4, URZ ;  /* 0x800000040a098290 */ /* 0x000fe4000fffe0ff */
[----:B------:R-:W-:Y:S02]  /*4240*/  UIADD3 UR4, UPT, UPT, -UR5, URZ, URZ ;  /* 0x000000ff05047290 */ /* 0x000fe4000fffe1ff */
[----:B------:R-:W-:Y:S02]  /*4250*/  UIADD3 UR7, UPT, UPT, -UR6, URZ, URZ ;  /* 0x000000ff06077290 */ /* 0x000fe4000fffe1ff */
[----:B------:R-:W-:Y:S02]  /*4260*/  @!UP0 UIMAD UR6, UR9, UR42, UR5 ;  /* 0x0000002a090682a4 */ /* 0x000fe4000f8e0205 */
[----:B------:R-:W-:Y:S02]  /*4270*/  UIMAD UR14, UR15, UR4, UR14 ;  /* 0x000000040f0e72a4 */ /* 0x000fe4000f8e020e */
[----:B------:R-:W-:Y:S01]  /*4280*/  UIMAD UR13, UR34, UR7, UR13 ;  /* 0x00000007220d72a4 */ /* 0x000fe2000f8e020d */
[----:B------:R-:W-:Y:S02]  /*4290*/  @!UP0 UMOV UR5, UR8 ;  /* 0x0000000800058c82 */ /* 0x000fe40008000000 */
[----:B------:R-:W-:Y:S02]  /*42a0*/  UIMAD UR14, UR5, UR15, UR14 ;  /* 0x0000000f050e72a4 */ /* 0x000fe4000f8e020e */
[----:B------:R-:W-:Y:S11]  /*42b0*/  UIMAD UR13, UR6, UR34, UR13 ;  /* 0x00000022060d72a4 */ /* 0x000ff6000f8e020d */
[----:B------:R-:W-:Y:S01]  /*42c0*/  @!UPT UIADD3 URZ, UPT, UPT, URZ, URZ, URZ ;  /* 0x000000fffffff290 */ /* 0x000fe2000fffe0ff */
.L_x_75:
[----:B------:R-:W3:Y:S01]  /*42d0*/  @!UP3 LDCU.128 UR8, c[0x0][0xb10] ;  /* 0x00016200ff08b7ac */ /* 0x000ee20008000c00 */
[----:B------:R-:W-:Y:S02]  /*42e0*/  ISETP.NE.U32.AND P0, PT, RZ, UR28, PT ;  /* 0x0000001cff007c0c */ /* 0x000fe4000bf05070 */
[----:B------:R-:W-:Y:S02]  /*42f0*/  SHF.L.U32 R4, R11, 0x1f, RZ ;  /* 0x0000001f0b047819 */ /* 0x000fe400000006ff */
[----:B------:R-:W-:Y:S01]  /*4300*/  ISETP.NE.AND.EX P0, PT, RZ, UR29, PT, P0 ;  /* 0x0000001dff007c0c */ /* 0x000fe2000bf05300 */
[----:B------:R-:W4:Y:S01]  /*4310*/  @!UP3 LDCU UR5, c[0x0][0xb0c] ;  /* 0x00016180ff05b7ac */ /* 0x000f220008000800 */
[----:B------:R-:W-:Y:S02]  /*4320*/  USHF.L.U32 UR19, UR20, 0x6, URZ ;  /* 0x0000000614137899 */ /* 0x000fe400080006ff */
[----:B------:R-:W-:Y:S02]  /*4330*/  USHF.L.U32 UR18, UR26, 0x7, URZ ;  /* 0x000000071a127899 */ /* 0x000fe400080006ff */
[----:B---3--:R-:W-:Y:S07]  /*4340*/  UIMAD.WIDE.U32 UR6, UR14, UR8, URZ ;  /* 0x000000080e0672a5 */ /* 0x008fee000f8e00ff */
[----:B------:R-:W-:Y:S01]  /*4350*/  @!UP3 UMOV UR4, UR7 ;  /* 0x000000070004bc82 */ /* 0x000fe20008000000 */
[----:B----4-:R-:W-:Y:S02]  /*4360*/  @!UP3 UISETP.NE.AND UP0, UPT, UR5, 0x1, UPT ;  /* 0x000000010500b88c */ /* 0x010fe4000bf05270 */
[----:B------:R-:W-:Y:S02]  /*4370*/  @!UP3 USHF.R.U32.HI UR4, URZ, UR9, UR4 ;  /* 0x00000009ff04b299 */ /* 0x000fe40008011604 */
[----:B------:R-:W-:Y:S02]  /*4380*/  UIMAD.WIDE.U32 UR6, UR13, UR11, URZ ;  /* 0x0000000b0d0672a5 */ /* 0x000fe4000f8e00ff */
[----:B------:R-:W-:Y:S02]  /*4390*/  @!UP3 USEL UR8, UR14, UR4, !UP0 ;  /* 0x000000040e08b287 */ /* 0x000fe4000c000000 */
[----:B------:R-:W-:Y:S03]  /*43a0*/  @!UP3 UISETP.NE.AND UP0, UPT, UR10, 0x1, UPT ;  /* 0x000000010a00b88c */ /* 0x000fe6000bf05270 */
[----:B------:R-:W-:Y:S02]  /*43b0*/  @!UP3 UMOV UR6, UR7 ;  /* 0x000000070006bc82 */ /* 0x000fe40008000000 */
[----:B------:R-:W3:Y:S02]  /*43c0*/  @!UP3 LDCU UR4, c[0x0][0xb20] ;  /* 0x00016400ff04b7ac */ /* 0x000ee40008000800 */
[----:B---3--:R-:W-:Y:S04]  /*43d0*/  @!UP3 USHF.R.U32.HI UR6, URZ, UR4, UR6 ;  /* 0x00000004ff06b299 */ /* 0x008fe80008011606 */
[----:B------:R-:W-:Y:S04]  /*43e0*/  @!UP3 USEL UR6, UR13, UR6, !UP0 ;  /* 0x000000060d06b287 */ /* 0x000fe8000c000000 */
[----:B------:R-:W-:Y:S02]  /*43f0*/  @!UP3 UIADD3 UR4, UPT, UPT, -UR8, UR6, URZ ;  /* 0x000000060804b290 */ /* 0x000fe4000fffe1ff */
[----:B------:R-:W-:Y:S02]  /*4400*/  @!UP3 UIADD3 UR6, UPT, UPT, UR8, -UR6, URZ ;  /* 0x800000060806b290 */ /* 0x000fe4000fffe0ff */
[----:B------:R-:W-:Y:S02]  /*4410*/  @!UP3 UIMAD UR14, UR4, UR5, UR14 ;  /* 0x00000005040eb2a4 */ /* 0x000fe4000f8e020e */
[----:B------:R-:W-:Y:S01]  /*4420*/  @!UP3 UIMAD UR13, UR6, UR10, UR13 ;  /* 0x0000000a060db2a4 */ /* 0x000fe2000f8e020d */
[----:B------:R-:W-:Y:S11]  /*4430*/  BRA.U UP4, `(.L_x_76) ;  /* 0x0000000104107547 */ /* 0x000ff6000b800000 */
[----:B------:R-:W-:Y:S04]  /*4440*/  MOV R2, UR37 ;  /* 0x0000002500027c02 */ /* 0x000fe80008000f00 */
[----:B------:R-:W-:Y:S04]  /*4450*/  SHF.L.U32 R2, R2, 0x1f, RZ ;  /* 0x0000001f02027819 */ /* 0x000fe800000006ff */
[----:B------:R-:W3:Y:S02]  /*4460*/  SYNCS.PHASECHK.TRANS64.TRYWAIT P1, [UR21+0x58], R2 ;  /* 0x00005802ff0075a7 */ /* 0x000ee40008021115 */
[----:B---3--:R-:W-:Y:S05]  /*4470*/  @!P1 BRA `(.L_x_77) ;  /* 0x00000038003c9947 */ /* 0x008fea0003800000 */
.L_x_76:
[----:B------:R-:W-:Y:S05]  /*4480*/  BRA.U !UP6, `(.L_x_78) ;  /* 0x000000010e387547 */ /* 0x000fea000b800000 */
[----:B------:R-:W-:Y:S01]  /*4490*/  UPLOP3.LUT UP1, UPT, UPT, UPT, UP5, 0x80, 0x8 ;  /* 0x000000000008789c */ /* 0x000fe20003f2f050 */
[----:B--2---:R-:W-:Y:S01]  /*44a0*/  HFMA2 R0, -RZ, RZ, 0, 5.9604644775390625e-08 ;  /* 0x00000001ff007431 */ /* 0x004fe200000001ff */
[----:B------:R-:W2:Y:S01]  /*44b0*/  LDCU.64 UR8, c[0x0][0x358] ;  /* 0x00006b00ff0877ac */ /* 0x000ea20008000a00 */
[----:B------:R-:W-:Y:S03]  /*44c0*/  IMAD.MOV.U32 R74, RZ, RZ, 0x1 ;  /* 0x00000001ff4a7424 */ /* 0x000fe600078e00ff */
[----:B------:R-:W-:Y:S05]  /*44d0*/  PLOP3.LUT P1, PT, PT, PT, UP1, 0x80, 0x8 ;  /* 0x000000000008781c */ /* 0x000fea0003f2f018 */
[----:B------:R-:W3:Y:S01]  /*44e0*/  @UP1 LDCU.64 UR4, c[0x0][0x888] ;  /* 0x00011100ff0417ac */ /* 0x000ee20008000a00 */
[----:B------:R-:W-:Y:S07]  /*44f0*/  @UP1 UIMAD UR6, UR36, UR28, URZ ;  /* 0x0000001c240612a4 */ /* 0x000fee000f8e02ff */
[----:B------:R-:W-:Y:S01]  /*4500*/  @!P1 PRMT R74, R0, 0x7610, R74 ;  /* 0x00007610004a9816 */ /* 0x000fe2000000004a */
[----:B---3--:R-:W-:Y:S06]  /*4510*/  @UP1 UIMAD.WIDE UR4, UR6, 0x4, UR4 ;  /* 0x00000004060418a5 */ /* 0x008fec000f8e0204 */
[----:B-----5:R-:W-:Y:S01]  /*4520*/  IMAD.U32 R40, RZ, RZ, UR4 ;  /* 0x00000004ff287e24 */ /* 0x020fe2000f8e00ff */
[----:B------:R-:W-:Y:S04]  /*4530*/  MOV R41, UR5 ;  /* 0x0000000500297c02 */ /* 0x000fe80008000f00 */
[----:B------:R-:W3:Y:S01]  /*4540*/  @!UP1 LDCU UR4, c[0x0][0x880] ;  /* 0x00011000ff0497ac */ /* 0x000ee20008000800 */
[----:B--2---:R4:W5:Y:S02]  /*4550*/  @P1 LDG.E R40, desc[UR8][R40.64] ;  /* 0x0000000828281981 */ /* 0x004964000c1e1900 */
[----:B---34-:R-:W-:Y:S07]  /*4560*/  @!P1 IMAD.U32 R40, RZ, RZ, UR4 ;  /* 0x00000004ff289e24 */ /* 0x018fee000f8e00ff */
.L_x_78:
[----:B-----5:R-:W-:Y:S01]  /*4570*/  @!P0 ISETP.EQ.AND P2, PT, R40, RZ, PT ;  /* 0x000000ff2800820c */ /* 0x020fe20003f42270 */
[----:B------:R-:W-:Y:S01]  /*4580*/  @!UPT UIADD3 URZ, UPT, UPT, URZ, URZ, URZ ;  /* 0x000000fffffff290 */ /* 0x000fe2000fffe0ff */
[----:B------:R-:W-:Y:S11]  /*4590*/  @!P0 BRA `(.L_x_79) ;  /* 0x0000000000148947 */ /* 0x000ff60003800000 */
[----:B------:R-:W-:Y:S02]  /*45a0*/  LOP3.LUT P0, RZ, R74, 0xff, RZ, 0xc0, !PT ;  /* 0x000000ff4aff7812 */ /* 0x000fe4000780c0ff */
[----:B------:R-:W-:Y:S04]  /*45b0*/  PLOP3.LUT P2, PT, PT, PT, UP1, 0x80, 0x8 ;  /* 0x000000000008781c */ /* 0x000fe80003f4f018 */
[----:B------:R-:W-:Y:S07]  /*45c0*/  PLOP3.LUT P2, PT, P2, PT, PT, 0x8, 0x80 ;  /* 0x000000000080781c */ /* 0x000fee000174e170 */
[----:B------:R-:W-:Y:S11]  /*45d0*/  @P0 ISETP.EQ.AND P2, PT, R40, RZ, PT ;  /* 0x000000ff2800020c */ /* 0x000ff60003f42270 */
[----:B------:R-:W-:Y:S02]  /*45e0*/  @!UPT UIADD3 URZ, UPT, UPT, URZ, URZ, URZ ;  /* 0x000000fffffff290 */ /* 0x000fe4000fffe0ff */
.L_x_79:
[----:B------:R-:W3:Y:S01]  /*45f0*/  SYNCS.PHASECHK.TRANS64.TRYWAIT P0, [UR21+0x40], R4 ;  /* 0x00004004ff0075a7 */ /* 0x000ee20008001115 */
[----:B------:R-:W-:Y:S04]  /*4600*/  ELECT P1, URZ, PT ;  /* 0x0000000000ff782f */ /* 0x000fe80003820000 */
[----:B------:R-:W-:Y:S01]  /*4610*/  PLOP3.LUT P1, PT, P2, P1, PT, 0xf2, 0x2f ;  /* 0x00000000002f781c */ /* 0x000fe20001723e72 */
[----:B------:R-:W-:Y:S01]  /*4620*/  @!UPT UIADD3 URZ, UPT, UPT, URZ, URZ, URZ ;  /* 0x000000fffffff290 */ /* 0x000fe2000fffe0ff */
[----:B---3--:R-:W-:Y:S11]  /*4630*/  @!P0 BRA `(.L_x_80) ;  /* 0x0000003400e48947 */ /* 0x008ff60003800000 */
.L_x_139:
[----:B--2---:R-:W-:Y:S01]  /*4640*/  @!P1 IADD3 R2, P0, PT, R12, 0x580, RZ ;  /* 0x000005800c029810 */ /* 0x004fe20007f1e0ff */
[----:B------:R-:W-:Y:S01]  /*4650*/  VOTEU.ALL UP0, P1 ;  /* 0x0000000000ff7886 */ /* 0x000fe20000800000 */
[----:B------:R-:W-:Y:S01]  /*4660*/  UMOV UR6, 0x0 ;  /* 0x0000000000067882 */ /* 0x000fe20000000000 */
[----:B------:R-:W-:Y:S01]  /*4670*/  UMOV UR7, 0x10000000 ;  /* 0x1000000000077882 */ /* 0x000fe20000000000 */
[----:B------:R-:W-:Y:S01]  /*4680*/  @!P1 R2UR UR5, R2 ;  /* 0x00000000020592ca */ /* 0x000fe200000e0000 */
[----:B------:R-:W-:Y:S01]  /*4690*/  @!P1 IMAD.X R0, RZ, RZ, R13, P0 ;  /* 0x000000ffff009224 */ /* 0x000fe200000e060d */
[----:B------:R-:W-:Y:S01]  /*46a0*/  @!UP0 UIADD3 UR16, UPT, UPT, UR21, 0x200, URZ ;  /* 0x0000020015108890 */ /* 0x000fe2000fffe0ff */
[----:B------:R-:W-:Y:S01]  /*46b0*/  VIADD R10, R10, 0x1 ;  /* 0x000000010a0a7836 */ /* 0x000fe20000000000 */
[----:B------:R-:W-:Y:S01]  /*46c0*/  VOTEU.ALL UP0, P1 ;  /* 0x0000000000ff7886 */ /* 0x000fe20000800000 */
[----:B------:R-:W-:Y:S01]  /*46d0*/  UMOV UR20, UR36 ;  /* 0x0000002400147c82 */ /* 0x000fe20008000000 */
[----:B------:R-:W-:Y:S01]  /*46e0*/  @!P1 R2UR UR4, R0 ;  /* 0x00000000000492ca */ /* 0x000fe200000e0000 */
[----:B------:R-:W-:Y:S06]  /*46f0*/  @!P1 IMAD.MOV.U32 R0, RZ, RZ, 0x1000 ;  /* 0x00001000ff009424 */ /* 0x000fec00078e00ff */
[----:B------:R-:W-:Y:S06]  /*4700*/  IMAD.U32 R6, RZ, RZ, UR5 ;  /* 0x00000005ff067e24 */ /* 0x000fec000f8e00ff */
[----:B------:R-:W-:Y:S01]  /*4710*/  IMAD.U32 R7, RZ, RZ, UR4 ;  /* 0x00000004ff077e24 */ /* 0x000fe2000f8e00ff */
[----:B------:R-:W-:Y:S04]  /*4720*/  @!P1 R2UR UR4, R6 ;  /* 0x00000000060492ca */ /* 0x000fe800000e0000 */
[----:B------:R-:W-:Y:S11]  /*4730*/  @!P1 R2UR UR5, R7 ;  /* 0x00000000070592ca */ /* 0x000ff600000e0000 */
[----:B------:R-:W-:Y:S02]  /*4740*/  @!UPT UIADD3 URZ, UPT, UPT, URZ, URZ, URZ ;  /* 0x000000fffffff290 */ /* 0x000fe4000fffe0ff */
[----:B------:R2:W-:Y:S01]  /*4750*/  @!UP0 UTMALDG.3D [UR16], [UR4], desc[UR6] ;  /* 0x00000610040085b4 */ /* 0x0005e20008011000 */
[----:B------:R3:W-:Y:S01]  /*4760*/  @!P1 SYNCS.ARRIVE.TRANS64.RED.A0TR RZ, [UR21+0x30], R0 ;  /* 0x00003000ffff99a7 */ /* 0x0007e20008300415 */
[----:B--2---:R-:W-:Y:S09]  /*4770*/  UPRMT UR4, UR45, 0x654, UR17 ;  /* 0x000006542d047896 */ /* 0x004ff20008000011 */
[----:B------:R-:W-:Y:S01]  /*4780*/  SYNCS.ARRIVE.TRANS64.RED.A1T0 RZ, [UR4], RZ ;  /* 0x000000ffffff79a7 */ /* 0x000fe20008100404 */
[----:B------:R-:W2:Y:S02]  /*4790*/  SYNCS.PHASECHK.TRANS64.TRYWAIT P0, [UR21+0x48], R4 ;  /* 0x00004804ff0075a7 */ /* 0x000ea40008001115 */
[----:B--23--:R-:W-:Y:S05]  /*47a0*/  @!P0 BRA `(.L_x_81) ;  /* 0x0000003400a08947 */ /* 0x00cfea0003800000 */
.L_x_141:
[----:B------:R-:W-:Y:S01]  /*47b0*/  @!P1 IADD3 R2, P0, PT, R12, 0x580, RZ ;  /* 0x000005800c029810 */ /* 0x000fe20007f1e0ff */
[----:B------:R-:W-:Y:S01]  /*47c0*/  VOTEU.ALL UP0, P1 ;  /* 0x0000000000ff7886 */ /* 0x000fe20000800000 */
[----:B------:R-:W-:Y:S01]  /*47d0*/  UMOV UR6, 0x0 ;  /* 0x0000000000067882 */ /* 0x000fe20000000000 */
[----:B------:R-:W-:Y:S01]  /*47e0*/  UMOV UR7, 0x10000000 ;  /* 0x1000000000077882 */ /* 0x000fe20000000000 */
[----:B------:R-:W-:Y:S01]  /*47f0*/  @!P1 R2UR UR5, R2 ;  /* 0x00000000020592ca */ /* 0x000fe200000e0000 */
[----:B--2---:R-:W-:Y:S01]  /*4800*/  @!P1 IMAD.X R0, RZ, RZ, R13, P0 ;  /* 0x000000ffff009224 */ /* 0x004fe200000e060d */
[----:B------:R-:W-:Y:S01]  /*4810*/  @!UP0 UIADD3 UR10, UPT, UPT, UR18, 0x40, URZ ;  /* 0x00000040120a8890 */ /* 0x000fe2000fffe0ff */
[----:B------:R-:W-:Y:S01]  /*4820*/  R2UR UR16, R76 ;  /* 0x000000004c1072ca */ /* 0x000fe200000e0000 */
[----:B------:R-:W-:Y:S01]  /*4830*/  @!UP0 UIADD3 UR8, UPT, UPT, UR21, 0x1200, URZ ;  /* 0x0000120015088890 */ /* 0x000fe2000fffe0ff */
[----:B------:R-:W-:Y:S01]  /*4840*/  ISETP.NE.AND P0, PT, R10, 0x2, PT ;  /* 0x000000020a00780c */ /* 0x000fe20003f05270 */
[----:B------:R-:W-:Y:S01]  /*4850*/  @!UP0 UIADD3 UR9, UPT, UPT, UR21, 0x38, URZ ;  /* 0x0000003815098890 */ /* 0x000fe2000fffe0ff */
[----:B------:R-:W-:Y:S01]  /*4860*/  @!P1 R2UR UR4, R0 ;  /* 0x00000000000492ca */ /* 0x000fe200000e0000 */
[----:B------:R-:W-:Y:S01]  /*4870*/  VOTEU.ALL UP0, P1 ;  /* 0x0000000000ff7886 */ /* 0x000fe20000800000 */
[----:B------:R-:W-:Y:S01]  /*4880*/  UMOV UR11, UR19 ;  /* 0x00000013000b7c82 */ /* 0x000fe20008000000 */
[----:B------:R-:W-:Y:S01]  /*4890*/  UMOV UR12, UR36 ;  /* 0x00000024000c7c82 */ /* 0x000fe20008000000 */
[----:B------:R-:W-:Y:S01]  /*48a0*/  SEL R0, RZ, 0x1, P0 ;  /* 0x00000001ff007807 */ /* 0x000fe20000000000 */
[----:B------:R-:W-:Y:S01]  /*48b0*/  UIADD3 UR26, UPT, UPT, UR13, UR63, URZ ;  /* 0x0000003f0d1a7290 */ /* 0x000fe2000fffe0ff */
[----:B------:R-:W-:Y:S01]  /*48c0*/  IMAD.U32 R4, RZ, RZ, UR5 ;  /* 0x00000005ff047e24 */ /* 0x000fe2000f8e00ff */
[----:B------:R-:W-:Y:S01]  /*48d0*/  LOP3.LUT R11, R11, 0x1, RZ, 0x3c, !PT ;  /* 0x000000010b0b7812 */ /* 0x000fe200078e3cff */
[----:B------:R-:W-:Y:S01]  /*48e0*/  UMOV UR36, UR27 ;  /* 0x0000001b00247c82 */ /* 0x000fe20008000000 */
[----:B------:R-:W-:Y:S01]  /*48f0*/  LOP3.LUT R9, R9, R0, RZ, 0x3c, !PT ;  /* 0x0000000009097212 */ /* 0x000fe200078e3cff */
[----:B------:R-:W-:Y:S01]  /*4900*/  UIADD3 UR20, UPT, UPT, UR14, UR16, URZ ;  /* 0x000000100e147290 */ /* 0x000fe2000fffe0ff */
[----:B------:R-:W-:Y:S01]  /*4910*/  SEL R10, R10, RZ, P0 ;  /* 0x000000ff0a0a7207 */ /* 0x000fe20000000000 */
[----:B------:R-:W-:Y:S01]  /*4920*/  UPLOP3.LUT UP4, UPT, UPT, UPT, UPT, 0x80, 0x8 ;  /* 0x000000000008789c */ /* 0x000fe20003f8f070 */
[----:B------:R-:W-:Y:S01]  /*4930*/  IMAD.U32 R5, RZ, RZ, UR4 ;  /* 0x00000004ff057e24 */ /* 0x000fe2000f8e00ff */
[----:B------:R-:W-:Y:S04]  /*4940*/  @!P1 R2UR UR4, R4 ;  /* 0x00000000040492ca */ /* 0x000fe800000e0000 */
[----:B------:R-:W-:Y:S11]  /*4950*/  @!P1 R2UR UR5, R5 ;  /* 0x00000000050592ca */ /* 0x000ff600000e0000 */
[----:B------:R-:W-:Y:S02]  /*4960*/  @!UPT UIADD3 URZ, UPT, UPT, URZ, URZ, URZ ;  /* 0x000000fffffff290 */ /* 0x000fe4000fffe0ff */
[----:B------:R2:W-:Y:S01]  /*4970*/  @!UP0 UTMALDG.3D [UR8], [UR4], desc[UR6] ;  /* 0x00000608040085b4 */ /* 0x0005e20008011000 */
[----:B------:R2:W-:Y:S01]  /*4980*/  @!P1 SYNCS.ARRIVE.TRANS64.RED.A0TR RZ, [UR21+0x38], R3 ;  /* 0x00003803ffff99a7 */ /* 0x0005e20008300415 */
[----:B------:R-:W-:Y:S01]  /*4990*/  SYNCS.ARRIVE.TRANS64.RED.A1T0 RZ, [UR38], RZ ;  /* 0x000000ffffff79a7 */ /* 0x000fe20008100426 */
[----:B------:R-:W-:Y:S05]  /*49a0*/  BRA.U UP2, `(.L_x_82) ;  /* 0xfffffff5020c7547 */ /* 0x000fea000b83ffff */
[----:B------:R-:W-:-:S04]  /*49b0*/  SHF.L.U32 R2, R11, 0x1f, RZ ;  /* 0x0000001f0b027819 */ /* 0x000fc800000006ff */
[----:B------:R-:W3:Y:S02]  /*49c0*/  SYNCS.PHASECHK.TRANS64.TRYWAIT P0, [UR21+0x40], R2 ;  /* 0x00004002ff0075a7 */ /* 0x000ee40008001115 */
[----:B---3--:R-:W-:Y:S05]  /*49d0*/  @!P0 BRA `(.L_x_83) ;  /* 0x00000034002c8947 */ /* 0x008fea0003800000 */
.L_x_143:
[----:B---3--:R-:W-:-:S07]  /*49e0*/  MOV R0, UR21 ;  /* 0x0000001500007c02 */ /* 0x008fce0008000f00 */
.L_x_84:
[----:B---3--:R-:W-:-:S04]  /*49f0*/  SHF.L.U32 R2, R11, 0x1f, RZ ;  /* 0x0000001f0b027819 */ /* 0x008fc800000006ff */
[----:B------:R3:W4:Y:S03]  /*4a00*/  SYNCS.PHASECHK.TRANS64.TRYWAIT P0, [R0+URZ+0x48], R2 ;  /* 0x00004802000075a7 */ /* 0x00072600080011ff */
[----:B----4-:R-:W-:Y:S05]  /*4a10*/  @!P0 NANOSLEEP.SYNCS 0x989680 ;  /* 0x009896800000895d */ /* 0x010fea0003900000 */
[----:B------:R-:W4:Y:S02]  /*4a20*/  @!P0 SYNCS.PHASECHK.TRANS64 P0, [R0+URZ+0x48], R2 ;  /* 0x00004802000085a7 */ /* 0x000f2400080010ff */
[----:B-12-4-:R-:W-:Y:S05]  /*4a30*/  @P0 EXIT ;  /* 0x000000000000094d */ /* 0x016fea0003800000 */
[----:B------:R-:W-:Y:S05]  /*4a40*/  BRA `(.L_x_84) ;  /* 0xfffffffc00e87947 */ /* 0x000fea000383ffff */
.L_x_73:
[----:B------:R-:W-:-:S06]  /*4a50*/  UISETP.GE.AND UP0, UPT, UR18, 0x4, UPT ;  /* 0x000000041200788c */ /* 0x000fcc000bf06270 */
[----:B------:R-:W-:-:S13]  /*4a60*/  PLOP3.LUT P0, PT, PT, PT, UP0, 0x80, 0x8 ;  /* 0x000000000008781c */ /* 0x000fda0003f0f008 */
[----:B-1----:R-:W-:Y:S05]  /*4a70*/  @!P0 EXIT ;  /* 0x000000000000894d */ /* 0x002fea0003800000 */
[----:B------:R-:W-:Y:S01]  /*4a80*/  BAR.SYNC.DEFER_BLOCKING 0x6, 0xa0 ;  /* 0x0182800000007b1d */ /* 0x000fe20000010000 */
[C---:B------:R-:W-:Y:S01]  /*4a90*/  IMAD.SHL.U32 R7, R84.reuse, 0x40, RZ ;  /* 0x0000004054077824 */ /* 0x040fe200078e00ff */
[C---:B------:R-:W-:Y:S01]  /*4aa0*/  LOP3.LUT R86, R84.reuse, 0x60, RZ, 0xc0, !PT ;  /* 0x0000006054567812 */ /* 0x040fe200078ec0ff */
[C---:B------:R-:W-:Y:S01]  /*4ab0*/  IMAD.SHL.U32 R4, R84.reuse, 0x20, RZ ;  /* 0x0000002054047824 */ /* 0x040fe200078e00ff */
[----:B------:R-:W-:Y:S01]  /*4ac0*/  CS2R R82, SRZ ;  /* 0x0000000000527805 */ /* 0x000fe2000001ff00 */
[C---:B------:R-:W-:Y:S01]  /*4ad0*/  IMAD.SHL.U32 R5, R84.reuse, 0x8, RZ ;  /* 0x0000000854057824 */ /* 0x040fe200078e00ff */
[----:B------:R-:W-:Y:S02]  /*4ae0*/  UMOV UR44, 0x400 ;  /* 0x00000400002c7882 */ /* 0x000fe40000000000 */
[----:B------:R-:W1:Y:S01]  /*4af0*/  LDC.64 R72, c[0x0][0x8b0] ;  /* 0x00022c00ff487b82 */ /* 0x000e620000000a00 */
[----:B------:R-:W-:Y:S01]  /*4b00*/  ULEA UR44, UR45, UR44, 0x18 ;  /* 0x0000002c2d2c7291 */ /* 0x000fe2000f8ec0ff */
[----:B------:R-:W-:Y:S01]  /*4b10*/  LOP3.LUT R6, R7, 0x180, RZ, 0xc0, !PT ;  /* 0x0000018007067812 */ /* 0x000fe200078ec0ff */
[----:B------:R-:W-:Y:S01]  /*4b20*/  IMAD.U32 R37, R84, 0x10000, RZ ;  /* 0x0001000054257824 */ /* 0x000fe200078e00ff */
[----:B------:R-:W-:Y:S01]  /*4b30*/  LOP3.LUT R4, R4, 0xc00, RZ, 0xc0, !PT ;  /* 0x00000c0004047812 */ /* 0x000fe200078ec0ff */
[----:B------:R-:W-:Y:S01]  /*4b40*/  UIADD3 UR4, UPT, UPT, UR44, 0x2200, URZ ;  /* 0x000022002c047890 */ /* 0x000fe2000fffe0ff */
[----:B------:R-:W-:Y:S01]  /*4b50*/  LOP3.LUT R5, R6, 0x30, R5, 0xf8, !PT ;  /* 0x0000003006057812 */ /* 0x000fe200078ef805 */
[----:B------:R-:W-:Y:S01]  /*4b60*/  IMAD.SHL.U32 R6, R84, 0x2, RZ ;  /* 0x0000000254067824 */ /* 0x000fe200078e00ff */
[----:B------:R-:W2:Y:S01]  /*4b70*/  LDC.64 R70, c[0x0][0x8a8] ;  /* 0x00022a00ff467b82 */ /* 0x000ea20000000a00 */
[----:B------:R-:W-:Y:S01]  /*4b80*/  LOP3.LUT R4, R4, 0x40, R7, 0xf8, !PT ;  /* 0x0000004004047812 */ /* 0x000fe200078ef807 */
[----:B------:R-:W-:Y:S01]  /*4b90*/  IMAD.MOV.U32 R36, RZ, RZ, RZ ;  /* 0x000000ffff247224 */ /* 0x000fe200078e00ff */
[----:B------:R-:W-:Y:S01]  /*4ba0*/  LOP3.LUT R37, R37, 0x600000, RZ, 0xc0, !PT ;  /* 0x0060000025257812 */ /* 0x000fe200078ec0ff */
[----:B------:R-:W-:Y:S01]  /*4bb0*/  IMAD.MOV.U32 R78, RZ, RZ, RZ ;  /* 0x000000ffff4e7224 */ /* 0x000fe200078e00ff */
[----:B------:R-:W-:-:S02]  /*4bc0*/  LOP3.LUT R84, R84, 0x2, RZ, 0xc0, !PT ;  /* 0x0000000254547812 */ /* 0x000fc400078ec0ff */
[----:B------:R-:W-:Y:S02]  /*4bd0*/  CS2R R80, SRZ ;  /* 0x0000000000507805 */ /* 0x000fe4000001ff00 */
[----:B------:R-:W-:Y:S01]  /*4be0*/  LOP3.LUT R5, R5, 0x20, R6, 0x78, !PT ;  /* 0x0000002005057812 */ /* 0x000fe200078e7806 */
[----:B------:R-:W-:Y:S01]  /*4bf0*/  IMAD.U32 R85, RZ, RZ, UR4 ;  /* 0x00000004ff557e24 */ /* 0x000fe2000f8e00ff */
[----:B------:R-:W3:Y:S01]  /*4c00*/  LDS R0, [UR44+0x110] ;  /* 0x0001102cff007984 */ /* 0x000ee20008000800 */
[----:B------:R-:W-:Y:S01]  /*4c10*/  LOP3.LUT R4, R4, 0x200, R7, 0xf8, !PT ;  /* 0x0000020004047812 */ /* 0x000fe200078ef807 */
[----:B------:R-:W-:Y:S01]  /*4c20*/  IMAD.MOV R79, RZ, RZ, -R84 ;  /* 0x000000ffff4f7224 */ /* 0x000fe200078e0a54 */
[----:B------:R-:W4:Y:S02]  /*4c30*/  LDCU UR58, c[0x0][0x370] ;  /* 0x00006e00ff3a77ac */ /* 0x000f240008000800 */
[----:B------:R-:W-:Y:S01]  /*4c40*/  LOP3.LUT R69, R4, R5, RZ, 0xfc, !PT ;  /* 0x0000000504457212 */ /* 0x000fe200078efcff */
[----:B------:R-:W1:Y:S01]  /*4c50*/  LDCU UR43, c[0x0][0xb0c] ;  /* 0x00016180ff2b77ac */ /* 0x000e620008000800 */
[----:B------:R-:W1:Y:S01]  /*4c60*/  LDCU UR39, c[0x0][0xb30] ;  /* 0x00016600ff2777ac */ /* 0x000e620008000800 */
[----:B------:R-:W1:Y:S01]  /*4c70*/  LDCU.64 UR56, c[0x0][0x888] ;  /* 0x00011100ff3877ac */ /* 0x000e620008000a00 */
[----:B------:R-:W1:Y:S01]  /*4c80*/  LDCU.64 UR40, c[0x0][0xb28] ;  /* 0x00016500ff2877ac */ /* 0x000e620008000a00 */
[----:B------:R-:W1:Y:S01]  /*4c90*/  LDCU.64 UR60, c[0x0][0x890] ;  /* 0x00011200ff3c77ac */ /* 0x000e620008000a00 */
[----:B------:R-:W1:Y:S01]  /*4ca0*/  LDCU.128 UR52, c[0x0][0xb10] ;  /* 0x00016200ff3477ac */ /* 0x000e620008000c00 */
[----:B------:R-:W1:Y:S01]  /*4cb0*/  LDCU UR47, c[0x0][0x374] ;  /* 0x00006e80ff2f77ac */ /* 0x000e620008000800 */
[----:B------:R-:W-:Y:S01]  /*4cc0*/  UIADD3 UR62, UPT, UPT, UR44, 0x200, URZ ;  /* 0x000002002c3e7890 */ /* 0x000fe2000fffe0ff */
[----:B-1234-:R-:W-:-:S11]  /*4cd0*/  IMAD.IADD R37, R0, 0x1, R37 ;  /* 0x0000000100257824 */ /* 0x01efd600078e0225 */
.L_x_110:
[----:B------:R-:W-:Y:S02]  /*4ce0*/  LEA R3, R78, UR44, 0x3 ;  /* 0x0000002c4e037c11 */ /* 0x000fe4000f8e18ff */
[----:B------:R-:W-:Y:S02]  /*4cf0*/  SHF.L.U32 R0, R82, 0x1f, RZ ;  /* 0x0000001f52007819 */ /* 0x000fe400000006ff */
[----:B-1----:R-:W-:Y:S02]  /*4d00*/  LEA R4, R78, UR44, 0x4 ;  /* 0x0000002c4e047c11 */ /* 0x002fe4000f8e20ff */
[----:B------:R-:W1:Y:S02]  /*4d10*/  SYNCS.PHASECHK.TRANS64.TRYWAIT P0, [R3+URZ+0x60], R0 ;  /* 0x00006000030075a7 */ /* 0x000e6400080011ff */
[----:B-1----:R-:W-:Y:S05]  /*4d20*/  @!P0 BRA `(.L_x_85) ;  /* 0x0000003000708947 */ /* 0x002fea0003800000 */
.L_x_144:
        /* <DEDUP_REMOVED lines=8> */
[----:B--2---:R-:W-:Y:S11]  /*4db0*/  LOP3.LUT P0, RZ, R6, 0x1, RZ, 0xc0, !PT ;  /* 0x0000000106ff7812 */ /* 0x004ff6000780c0ff */
[----:B------:R-:W-:Y:S02]  /*4dc0*/  @!UPT UIADD3 URZ, UPT, UPT, URZ, URZ, URZ ;  /* 0x000000fffffff290 */ /* 0x000fe4000fffe0ff */
[----:B---3--:R-:W-:Y:S01]  /*4dd0*/  VOTEU.ANY UP1, P0 ;  /* 0x0000000000ff7886 */ /* 0x008fe20000020100 */
[----:B------:R-:W-:Y:S01]  /*4de0*/  PLOP3.LUT P0, PT, PT, PT, UP1, 0x80, 0x8 ;  /* 0x000000000008781c */ /* 0x000fe20003f0f018 */
[----:B------:R-:W-:Y:S11]  /*4df0*/  UP2UR UR46, UPR, URZ, 0x2 ;  /* 0x00000002ff2e7883 */ /* 0x000ff60008000000 */
[----:B------:R-:W-:Y:S01]  /*4e00*/  @!UPT UIADD3 URZ, UPT, UPT, URZ, URZ, URZ ;  /* 0x000000fffffff290 */ /* 0x000fe2000fffe0ff */
[----:B-1----:R-:W-:Y:S02]  /*4e10*/  @P0 SHF.R.U32.HI R0, RZ, 0x10, R5 ;  /* 0x00000010ff000819 */ /* 0x002fe40000011605 */
        /* <DEDUP_REMOVED lines=12> */
[----:B------:R-:W2:Y:S01]  /*4ee0*/  LDCU UR12, c[0x0][0xb20] ;  /* 0x00016400ff0c77ac */ /* 0x000ea20008000800 */
[----:B------:R-:W-:Y:S02]  /*4ef0*/  UIMAD.WIDE.U32 UR4, UR47, UR55, URZ ;  /* 0x000000372f0472a5 */ /* 0x000fe4000f8e00ff */
[----:B------:R-:W-:Y:S02]  /*4f00*/  UIMAD.WIDE.U32 UR6, UR58, UR52, URZ ;  /* 0x000000343a0672a5 */ /* 0x000fe4000f8e00ff */
[----:B------:R-:W-:Y:S02]  /*4f10*/  UISETP.NE.AND UP0, UPT, UR54, 0x1, UPT ;  /* 0x000000013600788c */ /* 0x000fe4000bf05270 */
[----:B------:R-:W-:Y:S02]  /*4f20*/  UIMAD.WIDE.U32 UR8, UR37, UR55, URZ ;  /* 0x00000037250872a5 */ /* 0x000fe4000f8e00ff */
[----:B------:R-:W-:Y:S02]  /*4f30*/  UIMAD.WIDE.U32 UR10, UR38, UR52, URZ ;  /* 0x00000034260a72a5 */ /* 0x000fe4000f8e00ff */
[----:B------:R-:W-:Y:S02]  /*4f40*/  UISETP.NE.AND UP1, UPT, UR43, 0x1, UPT ;  /* 0x000000012b00788c */ /* 0x000fe4000bf25270 */
[----:B------:R-:W-:Y:S01]  /*4f50*/  UISETP.NE.AND UP2, UPT, UR42, 0x1, UPT ;  /* 0x000000012a00788c */ /* 0x000fe2000bf45270 */
[----:B------:R-:W-:Y:S02]  /*4f60*/  UMOV UR4, UR5 ;  /* 0x0000000500047c82 */ /* 0x000fe40008000000 */
[----:B--2---:R-:W-:Y:S03]  /*4f70*/  USHF.R.U32.HI UR5, URZ, UR12, UR4 ;  /* 0x0000000cff057299 */ /* 0x004fe60008011604 */
[----:B------:R-:W-:Y:S02]  /*4f80*/  UMOV UR4, UR7 ;  /* 0x0000000700047c82 */ /* 0x000fe40008000000 */
[----:B------:R-:W-:Y:S02]  /*4f90*/  USHF.R.U32.HI UR7, URZ, UR53, UR4 ;  /* 0x00000035ff077299 */ /* 0x000fe40008011604 */
[----:B------:R-:W-:Y:S02]  /*4fa0*/  USEL UR4, UR47, UR5, !UP0 ;  /* 0x000000052f047287 */ /* 0x000fe4000c000000 */
[----:B------:R-:W-:Y:S01]  /*4fb0*/  USEL UR7, UR58, UR7, !UP1 ;  /* 0x000000073a077287 */ /* 0x000fe2000c800000 */
[----:B------:R-:W-:Y:S01]  /*4fc0*/  UMOV UR5, UR9 ;  /* 0x0000000900057c82 */ /* 0x000fe20008000000 */
[----:B------:R-:W-:Y:S02]  /*4fd0*/  UIMAD.WIDE.U32 UR8, UR4, UR40, URZ ;  /* 0x00000028040872a5 */ /* 0x000fe4000f8e00ff */
[----:B------:R-:W-:Y:S03]  /*4fe0*/  USHF.R.U32.HI UR6, URZ, UR12, UR5 ;  /* 0x0000000cff067299 */ /* 0x000fe60008011605 */
[----:B------:R-:W-:Y:S01]  /*4ff0*/  UMOV UR5, UR11 ;  /* 0x0000000b00057c82 */ /* 0x000fe20008000000 */
[----:B------:R-:W-:Y:S02]  /*5000*/  UIMAD.WIDE.U32 UR10, UR7, UR40, URZ ;  /* 0x00000028070a72a5 */ /* 0x000fe4000f8e00ff */
[----:B------:R-:W-:Y:S02]  /*5010*/  USHF.R.U32.HI UR12, URZ, UR53, UR5 ;  /* 0x00000035ff0c7299 */ /* 0x000fe40008011605 */
[----:B------:R-:W-:Y:S01]  /*5020*/  USEL UR6, UR37, UR6, !UP0 ;  /* 0x0000000625067287 */ /* 0x000fe2000c000000 */
[----:B------:R-:W-:Y:S02]  /*5030*/  UMOV UR5, UR9 ;  /* 0x0000000900057c82 */ /* 0x000fe40008000000 */
[----:B------:R-:W-:Y:S01]  /*5040*/  UMOV UR10, UR11 ;  /* 0x0000000b000a7c82 */ /* 0x000fe20008000000 */
[----:B------:R-:W-:Y:S02]  /*5050*/  @UP2 USHF.R.U32.HI UR4, URZ, UR41, UR5 ;  /* 0x00000029ff042299 */ /* 0x000fe40008011605 */
[----:B------:R-:W-:Y:S02]  /*5060*/  @UP2 USHF.R.U32.HI UR7, URZ, UR41, UR10 ;  /* 0x00000029ff072299 */ /* 0x000fe4000801160a */
[----:B------:R-:W-:Y:S02]  /*5070*/  UIMAD UR4, UR42, UR4, URZ ;  /* 0x000000042a0472a4 */ /* 0x000fe4000f8e02ff */
[----:B------:R-:W-:Y:S02]  /*5080*/  UIMAD.WIDE.U32 UR10, UR6, UR40, URZ ;  /* 0x00000028060a72a5 */ /* 0x000fe4000f8e00ff */
[----:B------:R-:W-:Y:S02]  /*5090*/  USEL UR5, UR38, UR12, !UP1 ;  /* 0x0000000c26057287 */ /* 0x000fe4000c800000 */
[----:B------:R-:W-:Y:S02]  /*50a0*/  UIMAD UR8, UR42, UR7, URZ ;  /* 0x000000072a0872a4 */ /* 0x000fe4000f8e02ff */
[----:B------:R-:W-:Y:S03]  /*50b0*/  UISETP.GE.AND UP0, UPT, UR6, UR4, UPT ;  /* 0x000000040600728c */ /* 0x000fe6000bf06270 */
[----:B------:R-:W-:Y:S01]  /*50c0*/  UMOV UR4, UR11 ;  /* 0x0000000b00047c82 */ /* 0x000fe20008000000 */
[----:B------:R-:W-:Y:S02]  /*50d0*/  UISETP.GE.OR UP0, UPT, UR5, UR8, UP0 ;  /* 0x000000080500728c */ /* 0x000fe40008706670 */
[----:B------:R-:W-:Y:S02]  /*50e0*/  USHF.R.U32.HI UR4, URZ, UR41, UR4 ;  /* 0x00000029ff047299 */ /* 0x000fe40008011604 */
[----:B------:R-:W-:Y:S02]  /*50f0*/  UIMAD.WIDE.U32 UR8, UR5, UR40, URZ ;  /* 0x00000028050872a5 */ /* 0x000fe4000f8e00ff */
[----:B------:R-:W-:Y:S02]  /*5100*/  USEL UR11, UR6, UR4, !UP2 ;  /* 0x00000004060b7287 */ /* 0x000fe4000d000000 */
[----:B------:R-:W-:Y:S02]  /*5110*/  UIADD3 UR8, UPT, UPT, -UR5, URZ, URZ ;  /* 0x000000ff05087290 */ /* 0x000fe4000fffe1ff */
[----:B------:R-:W-:Y:S01]  /*5120*/  UIADD3 UR10, UPT, UPT, -UR11, URZ, URZ ;  /* 0x000000ff0b0a7290 */ /* 0x000fe2000fffe1ff */
[----:B------:R-:W-:Y:S01]  /*5130*/  @!UP0 UMOV UR4, UR9 ;  /* 0x0000000900048c82 */ /* 0x000fe20008000000 */
[----:B------:R-:W-:Y:S02]  /*5140*/  UIADD3 UR9, UPT, UPT, -UR6, URZ, URZ ;  /* 0x000000ff06097290 */ /* 0x000fe4000fffe1ff */
[----:B------:R-:W-:Y:S02]  /*5150*/  @!UP0 USHF.R.U32.HI UR4, URZ, UR41, UR4 ;  /* 0x00000029ff048299 */ /* 0x000fe40008011604 */
[----:B------:R-:W-:Y:S02]  /*5160*/  UIMAD UR10, UR42, UR10, UR6 ;  /* 0x0000000a2a0a72a4 */ /* 0x000fe4000f8e0206 */
[----:B------:R-:W-:Y:S04]  /*5170*/  @!UP0 USEL UR4, UR5, UR4, !UP2 ;  /* 0x0000000405048287 */ /* 0x000fe8000d000000 */
[----:B------:R-:W-:Y:S02]  /*5180*/  @!UP0 UIMAD UR10, UR7, UR10, UR4 ;  /* 0x0000000a070a82a4 */ /* 0x000fe4000f8e0204 */
[----:B------:R-:W-:Y:S02]  /*5190*/  @!UP0 UIADD3 UR11, UPT, UPT, UR11, -UR4, URZ ;  /* 0x800000040b0b8290 */ /* 0x000fe4000fffe0ff */
[----:B------:R-:W-:Y:S02]  /*51a0*/  UIMAD UR7, UR43, UR8, UR38 ;  /* 0x000000082b0772a4 */ /* 0x000fe4000f8e0226 */
[----:B------:R-:W-:Y:S02]  /*51b0*/  @!UP0 UIMAD UR6, UR11, UR42, UR5 ;  /* 0x0000002a0b0682a4 */ /* 0x000fe4000f8e0205 */
[----:B------:R-:W-:Y:S01]  /*51c0*/  UIMAD UR4, UR54, UR9, UR37 ;  /* 0x00000009360472a4 */ /* 0x000fe2000f8e0225 */
[----:B------:R-:W-:Y:S02]  /*51d0*/  @!UP0 UMOV UR5, UR10 ;  /* 0x0000000a00058c82 */ /* 0x000fe40008000000 */
[----:B------:R-:W-:Y:S02]  /*51e0*/  UIMAD UR38, UR5, UR43, UR7 ;  /* 0x0000002b052672a4 */ /* 0x000fe4000f8e0207 */
[----:B------:R-:W-:Y:S11]  /*51f0*/  UIMAD UR37, UR6, UR54, UR4 ;  /* 0x00000036062572a4 */ /* 0x000ff6000f8e0204 */
[----:B------:R-:W-:Y:S01]  /*5200*/  @!UPT UIADD3 URZ, UPT, UPT, URZ, URZ, URZ ;  /* 0x000000fffffff290 */ /* 0x000fe2000fffe0ff */
.L_x_86:
[----:B------:R-:W-:Y:S01]  /*5210*/  UISETP.NE.AND UP0, UPT, UR39, 0x1, UPT ;  /* 0x000000012700788c */ /* 0x000fe2000bf05270 */
[----:B------:R-:W-:Y:S01]  /*5220*/  IADD3 R78, PT, PT, R78, 0x1, RZ ;  /* 0x000000014e4e7810 */ /* 0x000fe20007ffe0ff */
[----:B------:R-:W-:Y:S02]  /*5230*/  USHF.L.U32 UR50, UR20, 0x6, URZ ;  /* 0x0000000614327899 */ /* 0x000fe400080006ff */
[----:B------:R-:W-:Y:S07]  /*5240*/  USHF.L.U32 UR49, UR26, 0x7, URZ ;  /* 0x000000071a317899 */ /* 0x000fee00080006ff */
[----:B------:R-:W2:Y:S01]  /*5250*/  @!UP0 LDCU.128 UR12, c[0x0][0xb10] ;  /* 0x00016200ff0c87ac */ /* 0x000ea20008000c00 */
[----:B------:R-:W3:Y:S01]  /*5260*/  @!UP0 LDCU UR5, c[0x0][0xb0c] ;  /* 0x00016180ff0587ac */ /* 0x000ee20008000800 */
[----:B------:R-:W4:Y:S01]  /*5270*/  @!UP0 LDCU UR10, c[0x0][0xb20] ;  /* 0x00016400ff0a87ac */ /* 0x000f220008000800 */
[----:B--2---:R-:W-:Y:S02]  /*5280*/  UIMAD.WIDE.U32 UR8, UR38, UR12, URZ ;  /* 0x0000000c260872a5 */ /* 0x004fe4000f8e00ff */
[----:B------:R-:W-:Y:S02]  /*5290*/  UIMAD.WIDE.U32 UR6, UR37, UR15, URZ ;  /* 0x0000000f250672a5 */ /* 0x000fe4000f8e00ff */
[----:B------:R-:W-:Y:S03]  /*52a0*/  @!UP0 UISETP.NE.AND UP1, UPT, UR14, 0x1, UPT ;  /* 0x000000010e00888c */ /* 0x000fe6000bf25270 */
[----:B------:R-:W-:Y:S01]  /*52b0*/  @!UP0 UMOV UR4, UR9 ;  /* 0x0000000900048c82 */ /* 0x000fe20008000000 */
[----:B---3--:R-:W-:Y:S02]  /*52c0*/  @!UP0 UISETP.NE.AND UP2, UPT, UR5, 0x1, UPT ;  /* 0x000000010500888c */ /* 0x008fe4000bf45270 */
[----:B------:R-:W-:Y:S01]  /*52d0*/  @!UP0 USHF.R.U32.HI UR4, URZ, UR13, UR4 ;  /* 0x0000000dff048299 */ /* 0x000fe20008011604 */
[----:B------:R-:W-:Y:S02]  /*52e0*/  @!UP0 UMOV UR6, UR7 ;  /* 0x0000000700068c82 */ /* 0x000fe40008000000 */
[----:B----4-:R-:W-:Y:S02]  /*52f0*/  @!UP0 USHF.R.U32.HI UR6, URZ, UR10, UR6 ;  /* 0x0000000aff068299 */ /* 0x010fe40008011606 */
[----:B------:R-:W-:Y:S02]  /*5300*/  @!UP0 USEL UR7, UR38, UR4, !UP2 ;  /* 0x0000000426078287 */ /* 0x000fe4000d000000 */
[----:B------:R-:W-:Y:S04]  /*5310*/  @!UP0 USEL UR6, UR37, UR6, !UP1 ;  /* 0x0000000625068287 */ /* 0x000fe8000c800000 */
[----:B------:R-:W-:Y:S02]  /*5320*/  @!UP0 UIADD3 UR4, UPT, UPT, -UR7, UR6, URZ ;  /* 0x0000000607048290 */ /* 0x000fe4000fffe1ff */
[----:B------:R-:W-:Y:S02]  /*5330*/  @!UP0 UIADD3 UR6, UPT, UPT, UR7, -UR6, URZ ;  /* 0x8000000607068290 */ /* 0x000fe4000fffe0ff */
[----:B------:R-:W-:Y:S02]  /*5340*/  @!UP0 UIMAD UR38, UR4, UR5, UR38 ;  /* 0x00000005042682a4 */ /* 0x000fe4000f8e0226 */
[----:B------:R-:W-:Y:S02]  /*5350*/  @!UP0 UIMAD UR37, UR6, UR14, UR37 ;  /* 0x0000000e062582a4 */ /* 0x000fe4000f8e0225 */
[----:B------:R-:W-:Y:S09]  /*5360*/  ULOP3.LUT UP0, URZ, UR62, 0x1b0, URZ, 0xc0, !UPT ;  /* 0x000001b03eff7892 */ /* 0x000ff2000f80c0ff */
[----:B------:R-:W-:Y:S05]  /*5370*/  BRA.U !UP0, `(.L_x_87) ;  /* 0x0000000108407547 */ /* 0x000fea000b800000 */
[----:B------:R-:W2:Y:S01]  /*5380*/  LDCU.64 UR8, c[0x4][0x80] ;  /* 0x01001000ff0877ac */ /* 0x000ea20008000a00 */
[----:B------:R-:W-:Y:S01]  /*5390*/  MOV R3, 0x0 ;  /* 0x0000000000037802 */ /* 0x000fe20000000f00 */
[----:B------:R-:W-:Y:S02]  /*53a0*/  HFMA2 R12, -RZ, RZ, 0, 5.9604644775390625e-08 ;  /* 0x00000001ff0c7431 */ /* 0x000fe400000001ff */
[----:B------:R-:W-:Y:S02]  /*53b0*/  IMAD.MOV.U32 R8, RZ, RZ, 0x70 ;  /* 0x00000070ff087424 */ /* 0x000fe400078e00ff */
[----:B------:R-:W-:Y:S01]  /*53c0*/  IMAD.MOV.U32 R13, RZ, RZ, RZ ;  /* 0x000000ffff0d7224 */ /* 0x000fe200078e00ff */
[----:B------:R-:W3:Y:S01]  /*53d0*/  LDCU.64 UR6, c[0x4][0x88] ;  /* 0x01001100ff0677ac */ /* 0x000ee20008000a00 */
[----:B------:R-:W4:Y:S01]  /*53e0*/  LDC.64 R2, c[0x4][R3] ;  /* 0x0100000003027b82 */ /* 0x000f220000000a00 */
[----:B------:R-:W1:Y:S01]  /*53f0*/  LDCU.64 UR4, c[0x4][0x8] ;  /* 0x01000100ff0477ac */ /* 0x000e620008000a00 */
[----:B--2---:R-:W-:Y:S01]  /*5400*/  MOV R5, UR9 ;  /* 0x0000000900057c02 */ /* 0x004fe20008000f00 */
[----:B------:R-:W-:Y:S01]  /*5410*/  IMAD.U32 R4, RZ, RZ, UR8 ;  /* 0x00000008ff047e24 */ /* 0x000fe2000f8e00ff */
[----:B---3--:R-:W-:Y:S01]  /*5420*/  MOV R7, UR7 ;  /* 0x0000000700077c02 */ /* 0x008fe20008000f00 */
[----:B------:R-:W-:Y:S01]  /*5430*/  IMAD.U32 R6, RZ, RZ, UR6 ;  /* 0x00000006ff067e24 */ /* 0x000fe2000f8e00ff */
[----:B-1----:R-:W-:Y:S01]  /*5440*/  MOV R11, UR5 ;  /* 0x00000005000b7c02 */ /* 0x002fe20008000f00 */
[----:B------:R-:W-:Y:S02]  /*5450*/  IMAD.U32 R10, RZ, RZ, UR4 ;  /* 0x00000004ff0a7e24 */ /* 0x000fe4000f8e00ff */
[----:B------:R-:W-:Y:S07]  /*5460*/  LEPC R20, `(.L_x_87) ;  /* 0x000000001014794e */ /* 0x000fee0000000000 */
[----:B----45:R-:W-:Y:S05]  /*5470*/  CALL.ABS.NOINC R2 ;  /* 0x0000000002007343 */ /* 0x030fea0003c00000 */
.L_x_87:
[----:B------:R-:W-:Y:S01]  /*5480*/  LOP3.LUT P0, RZ, R85, 0x1b0, RZ, 0xc0, !PT ;  /* 0x000001b055ff7812 */ /* 0x000fe2000780c0ff */
[----:B------:R-:W-:Y:S11]  /*5490*/  BSSY.RECONVERGENT B6, `(.L_x_88) ;  /* 0x0000013000067945 */ /* 0x000ff60003800200 */
[----:B------:R-:W-:Y:S01]  /*54a0*/  @!UPT UIADD3 URZ, UPT, UPT, URZ, URZ, URZ ;  /* 0x000000fffffff290 */ /* 0x000fe2000fffe0ff */
[----:B------:R-:W-:Y:S05]  /*54b0*/  @!P0 BRA `(.L_x_89) ;  /* 0x0000000000408947 */ /* 0x000fea0003800000 */
        /* <DEDUP_REMOVED lines=16> */
.L_x_89:
[----:B------:R-:W-:Y:S05]  /*55c0*/  BSYNC.RECONVERGENT B6 ;  /* 0x0000000000067941 */ /* 0x000fea0003800200 */
.L_x_88:
[----:B------:R-:W-:Y:S01]  /*55d0*/  R2UR UR4, R77 ;  /* 0x000000004d0472ca */ /* 0x000fe200000e0000 */
[----:B------:R-:W-:Y:S01]  /*55e0*/  UISETP.NE.U32.AND UP0, UPT, UR60, URZ, UPT ;  /* 0x000000ff3c00728c */ /* 0x000fe2000bf05070 */
[----:B------:R-:W-:Y:S02]  /*55f0*/  ISETP.NE.U32.AND P4, PT, R72, RZ, PT ;  /* 0x000000ff4800720c */ /* 0x000fe40003f85070 */
[----:B------:R-:W-:Y:S01]  /*5600*/  ISETP.NE.U32.AND P2, PT, RZ, UR56, PT ;  /* 0x00000038ff007c0c */ /* 0x000fe2000bf45070 */
[----:B------:R-:W-:Y:S01]  /*5610*/  UISETP.NE.AND.EX UP1, UPT, UR61, URZ, UPT, UP0 ;  /* 0x000000ff3d00728c */ /* 0x000fe2000bf25300 */
[----:B------:R-:W-:Y:S01]  /*5620*/  ISETP.NE.AND.EX P4, PT, R73, RZ, PT, P4 ;  /* 0x000000ff4900720c */ /* 0x000fe20003f85340 */
[----:B------:R-:W-:Y:S01]  /*5630*/  UPLOP3.LUT UP0, UPT, UPT, UPT, UPT, 0x40, 0x4 ;  /* 0x000000000004789c */ /* 0x000fe20003f0e870 */
[----:B------:R-:W-:Y:S05]  /*5640*/  ISETP.NE.AND.EX P2, PT, RZ, UR57, PT, P2 ;  /* 0x00000039ff007c0c */ /* 0x000fea000bf45320 */
[----:B------:R-:W-:Y:S06]  /*5650*/  UISETP.NE.AND UP2, UPT, UR4, URZ, UPT ;  /* 0x000000ff0400728c */ /* 0x000fec000bf45270 */
[----:B------:R-:W-:Y:S05]  /*5660*/  PLOP3.LUT P1, PT, PT, PT, UP2, 0x80, 0x8 ;  /* 0x000000000008781c */ /* 0x000fea0003f2f028 */
[----:B------:R-:W-:Y:S06]  /*5670*/  @UP2 UPLOP3.LUT UP0, UPT, UPT, UPT, UP1, 0x80, 0x8 ;  /* 0x000000000008289c */ /* 0x000fec0003f0f010 */
[----:B------:R-:W-:Y:S01]  /*5680*/  PLOP3.LUT P0, PT, PT, PT, UP0, 0x80, 0x8 ;  /* 0x000000000008781c */ /* 0x000fe20003f0f008 */
[----:B------:R-:W-:Y:S01]  /*5690*/  @!UPT UIADD3 URZ, UPT, UPT, URZ, URZ, URZ ;  /* 0x000000fffffff290 */ /* 0x000fe2000fffe0ff */
[----:B------:R-:W-:Y:S11]  /*56a0*/  BRA.U !UP1, `(.L_x_90) ;  /* 0x00000001093c7547 */ /* 0x000ff6000b800000 */
[----:B------:R-:W-:Y:S01]  /*56b0*/  UISETP.NE.U32.AND UP0, UPT, UR56, URZ, UPT ;  /* 0x000000ff3800728c */ /* 0x000fe2000bf05070 */
[----:B-1----:R-:W-:Y:S01]  /*56c0*/  HFMA2 R0, -RZ, RZ, 0, 5.9604644775390625e-08 ;  /* 0x00000001ff007431 */ /* 0x002fe200000001ff */
[----:B------:R-:W1:Y:S01]  /*56d0*/  LDCU.64 UR8, c[0x0][0x358] ;  /* 0x00006b00ff0877ac */ /* 0x000e620008000a00 */
[----:B------:R-:W-:Y:S01]  /*56e0*/  IMAD.MOV.U32 R74, RZ, RZ, 0x1 ;  /* 0x00000001ff4a7424 */ /* 0x000fe200078e00ff */
[----:B------:R-:W-:Y:S06]  /*56f0*/  UISETP.NE.AND.EX UP0, UPT, UR57, URZ, UPT, UP0 ;  /* 0x000000ff3900728c */ /* 0x000fec000bf05300 */
[----:B------:R-:W-:Y:S05]  /*5700*/  PLOP3.LUT P3, PT, PT, PT, UP0, 0x80, 0x8 ;  /* 0x000000000008781c */ /* 0x000fea0003f6f008 */
[----:B------:R-:W2:Y:S01]  /*5710*/  @UP0 LDCU.64 UR4, c[0x0][0x888] ;  /* 0x00011100ff0407ac */ /* 0x000ea20008000a00 */
[----:B------:R-:W-:Y:S07]  /*5720*/  @UP0 UIMAD UR6, UR36, UR60, URZ ;  /* 0x0000003c240602a4 */ /* 0x000fee000f8e02ff */
[----:B------:R-:W-:Y:S01]  /*5730*/  @!P3 PRMT R74, R0, 0x7610, R74 ;  /* 0x00007610004ab816 */ /* 0x000fe2000000004a */
[----:B--2---:R-:W-:Y:S06]  /*5740*/  @UP0 UIMAD.WIDE UR4, UR6, 0x4, UR4 ;  /* 0x00000004060408a5 */ /* 0x004fec000f8e0204 */
[----:B-----5:R-:W-:Y:S01]  /*5750*/  IMAD.U32 R40, RZ, RZ, UR4 ;  /* 0x00000004ff287e24 */ /* 0x020fe2000f8e00ff */
[----:B------:R-:W-:Y:S04]  /*5760*/  MOV R41, UR5 ;  /* 0x0000000500297c02 */ /* 0x000fe80008000f00 */
[----:B------:R-:W2:Y:S01]  /*5770*/  @!UP0 LDCU UR4, c[0x0][0x880] ;  /* 0x00011000ff0487ac */ /* 0x000ea20008000800 */
[----:B-1----:R3:W5:Y:S02]  /*5780*/  @P3 LDG.E R40, desc[UR8][R40.64] ;  /* 0x0000000828283981 */ /* 0x002764000c1e1900 */
[----:B--23--:R-:W-:Y:S02]  /*5790*/  @!P3 IMAD.U32 R40, RZ, RZ, UR4 ;  /* 0x00000004ff28be24 */ /* 0x00cfe4000f8e00ff */
.L_x_90:
[----:B------:R-:W-:Y:S05]  /*57a0*/  @!P4 BRA `(.L_x_91) ;  /* 0x000000000024c947 */ /* 0x000fea0003800000 */
[----:B------:R-:W-:Y:S01]  /*57b0*/  ISETP.NE.U32.AND P3, PT, R70, RZ, PT ;  /* 0x000000ff4600720c */ /* 0x000fe20003f65070 */
[----:B------:R-:W2:Y:S03]  /*57c0*/  LDCU.64 UR4, c[0x0][0x358] ;  /* 0x00006b00ff0477ac */ /* 0x000ea60008000a00 */
[----:B------:R-:W-:Y:S11]  /*57d0*/  ISETP.NE.AND.EX P3, PT, R71, RZ, PT, P3 ;  /* 0x000000ff4700720c */ /* 0x000ff60003f65330 */
[----:B------:R-:W-:Y:S02]  /*57e0*/  @!UPT UIADD3 URZ, UPT, UPT, URZ, URZ, URZ ;  /* 0x000000fffffff290 */ /* 0x000fe4000fffe0ff */
[----:B------:R-:W3:Y:S01]  /*57f0*/  @P3 LDC.64 R2, c[0x0][0x8a8] ;  /* 0x00022a00ff023b82 */ /* 0x000ee20000000a00 */
[----:B-1----:R-:W-:Y:S04]  /*5800*/  @P3 IMAD R0, R72, UR36, RZ ;  /* 0x0000002448003c24 */ /* 0x002fe8000f8e02ff */
[----:B---3--:R-:W-:Y:S05]  /*5810*/  @P3 IMAD.WIDE R2, R0, 0x4, R2 ;  /* 0x0000000400023825 */ /* 0x008fea00078e0202 */
[----:B--2--5:R2:W5:Y:S02]  /*5820*/  @P3 LDG.E R38, desc[UR4][R2.64] ;  /* 0x0000000402263981 */ /* 0x024564000c1e1900 */
[----:B--2---:R-:W3:Y:S02]  /*5830*/  @!P3 LDC R38, c[0x0][0x8a0] ;  /* 0x00022800ff26bb82 */ /* 0x004ee40000000800 */
.L_x_91:
[----:B-----5:R-:W-:Y:S01]  /*5840*/  ISETP.NE.AND P4, PT, R40, RZ, PT ;  /* 0x000000ff2800720c */ /* 0x020fe20003f85270 */
[----:B------:R-:W-:Y:S01]  /*5850*/  BSSY B1, `(.L_x_92) ;  /* 0x0000042000017945 */ /* 0x000fe20003800000 */
[----:B------:R-:W-:Y:S01]  /*5860*/  SEL R6, RZ, 0xffffffff, P2 ;  /* 0xffffffffff067807 */ /* 0x000fe20001000000 */
[----:B------:R-:W-:Y:S01]  /*5870*/  IMAD.MOV.U32 R56, RZ, RZ, 0x1 ;  /* 0x00000001ff387424 */ /* 0x000fe200078e00ff */
[----:B------:R-:W-:Y:S02]  /*5880*/  LOP3.LUT P3, RZ, R74, 0xff, RZ, 0xc0, !PT ;  /* 0x000000ff4aff7812 */ /* 0x000fe4000786c0ff */
[----:B------:R-:W-:Y:S02]  /*5890*/  CS2R R46, SRZ ;  /* 0x00000000002e7805 */ /* 0x000fe4000001ff00 */
[----:B-1----:R-:W-:Y:S02]  /*58a0*/  @P1 SEL R0, RZ, 0xffffffff, P4 ;  /* 0xffffffffff001807 */ /* 0x002fe40002000000 */
[----:B------:R-:W-:Y:S02]  /*58b0*/  CS2R R44, SRZ ;  /* 0x00000000002c7805 */ /* 0x000fe4000001ff00 */
[----:B------:R-:W-:Y:S02]  /*58c0*/  LEA R3, R81, UR44, 0x3 ;  /* 0x0000002c51037c11 */ /* 0x000fe4000f8e18ff */
[----:B------:R-:W-:Y:S02]  /*58d0*/  CS2R R50, SRZ ;  /* 0x0000000000327805 */ /* 0x000fe4000001ff00 */
[----:B------:R-:W-:Y:S02]  /*58e0*/  @P0 SEL R0, R6, R0, !P3 ;  /* 0x0000000006000207 */ /* 0x000fe40005800000 */
[----:B------:R-:W-:Y:S02]  /*58f0*/  CS2R R48, SRZ ;  /* 0x0000000000307805 */ /* 0x000fe4000001ff00 */
[----:B------:R-:W-:Y:S02]  /*5900*/  LEA R43, R36, UR44, 0x3 ;  /* 0x0000002c242b7c11 */ /* 0x000fe4000f8e18ff */
[----:B------:R-:W-:Y:S02]  /*5910*/  @P1 LOP3.LUT R0, R0, 0x1, RZ, 0xc0, !PT ;  /* 0x0000000100001812 */ /* 0x000fe400078ec0ff */
[----:B------:R-:W-:Y:S02]  /*5920*/  SHF.L.U32 R4, R83, 0x1f, RZ ;  /* 0x0000001f53047819 */ /* 0x000fe400000006ff */
[----:B------:R-:W-:Y:S02]  /*5930*/  ISETP.NE.U32.OR P6, PT, R0, 0x1, !P1 ;  /* 0x000000010000780c */ /* 0x000fe40004fc5470 */
[----:B------:R-:W-:Y:S02]  /*5940*/  PLOP3.LUT P2, PT, PT, PT, UP1, 0x80, 0x8 ;  /* 0x000000000008781c */ /* 0x000fe40003f4f018 */
[----:B------:R-:W-:Y:S02]  /*5950*/  LEA.HI R39, R36, R36, RZ, 0x1 ;  /* 0x0000002424277211 */ /* 0x000fe400078f08ff */
[----:B------:R-:W-:Y:S02]  /*5960*/  SEL R5, RZ, 0xffffffff, P4 ;  /* 0xffffffffff057807 */ /* 0x000fe40002000000 */
[----:B------:R-:W-:Y:S05]  /*5970*/  P2R R2, PR, RZ, 0x40 ;  /* 0x00000040ff027803 */ /* 0x000fea0000000000 */
[----:B------:R-:W-:Y:S02]  /*5980*/  @P6 SHF.L.U32 R0, R80, 0x1f, RZ ;  /* 0x0000001f50006819 */ /* 0x000fe400000006ff */
[----:B------:R-:W-:Y:S02]  /*5990*/  @P2 SEL R5, R6, R5, !P3 ;  /* 0x0000000506052207 */ /* 0x000fe40005800000 */
[----:B------:R1:W2:Y:S02]  /*59a0*/  @P6 SYNCS.PHASECHK.TRANS64.TRYWAIT P1, [R3+URZ+0x30], R0 ;  /* 0x00003000030065a7 */ /* 0x0002a400080211ff */
[----:B------:R-:W-:Y:S04]  /*59b0*/  LOP3.LUT R5, R5, 0x1, RZ, 0xc0, !PT ;  /* 0x0000000105057812 */ /* 0x000fe800078ec0ff */
[----:B------:R-:W-:Y:S04]  /*59c0*/  ISETP.NE.U32.AND P5, PT, R5, 0x1, PT ;  /* 0x000000010500780c */ /* 0x000fe80003fa5070 */
[----:B------:R-:W-:Y:S01]  /*59d0*/  P2R R57, PR, RZ, 0x20 ;  /* 0x00000020ff397803 */ /* 0x000fe20000000000 */
[----:B------:R4:W3:Y:S01]  /*59e0*/  SYNCS.PHASECHK.TRANS64.TRYWAIT P0, [R43+URZ+0x80], R4 ;  /* 0x000080042b0075a7 */ /* 0x0008e200080011ff */
[C---:B-1----:R-:W-:Y:S01]  /*59f0*/  IMAD.SHL.U32 R0, R39.reuse, 0x40, RZ ;  /* 0x0000004027007824 */ /* 0x042fe200078e00ff */
[----:B------:R-:W-:Y:S04]  /*5a00*/  LOP3.LUT R39, R39, 0xffe, RZ, 0xc0, !PT ;  /* 0x00000ffe27277812 */ /* 0x000fe800078ec0ff */
[----:B------:R-:W-:Y:S01]  /*5a10*/  LOP3.LUT R0, R0, 0xffffff80, RZ, 0xc0, !PT ;  /* 0xffffff8000007812 */ /* 0x000fe200078ec0ff */
[----:B------:R-:W-:Y:S04]  /*5a20*/  IMAD.IADD R39, R36, 0x1, -R39 ;  /* 0x0000000124277824 */ /* 0x000fe800078e0a27 */
[----:B------:R-:W-:Y:S04]  /*5a30*/  IMAD.IADD R0, R37, 0x1, R0 ;  /* 0x0000000125007824 */ /* 0x000fe800078e0200 */
[----:B------:R-:W-:Y:S01]  /*5a40*/  IMAD R39, R39, 0x100000, R0 ;  /* 0x0010000027277824 */ /* 0x000fe200078e0200 */
[----:B--2---:R-:W-:Y:S01]  /*5a50*/  @P6 SEL R56, RZ, 0x1, !P1 ;  /* 0x00000001ff386807 */ /* 0x004fe20004800000 */
[----:B----4-:R-:W-:Y:S06]  /*5a60*/  @!P6 BRA `(.L_x_93) ;  /* 0x000000000080e947 */ /* 0x010fec0003800000 */
[----:B------:R-:W-:Y:S01]  /*5a70*/  @P5 IMAD R6, R81, 0x1000, R69 ;  /* 0x0000100051065824 */ /* 0x000fe200078e0245 */
[----:B------:R-:W-:Y:S01]  /*5a80*/  ISETP.NE.AND P1, PT, R56, RZ, PT ;  /* 0x000000ff3800720c */ /* 0x000fe20003f25270 */
[----:B------:R-:W-:Y:S01]  /*5a90*/  BSSY B0, `(.L_x_94) ;  /* 0x000000b000007945 */ /* 0x000fe20003800000 */
[----:B------:R-:W-:Y:S01]  /*5aa0*/  CS2R R50, SRZ ;  /* 0x0000000000327805 */ /* 0x000fe2000001ff00 */
[----:B------:R-:W-:Y:S01]  /*5ab0*/  @P5 VIADD R5, R6, UR44 ;  /* 0x0000002c06055c36 */ /* 0x000fe20008000000 */
[----:B------:R-:W-:Y:S02]  /*5ac0*/  CS2R R48, SRZ ;  /* 0x0000000000307805 */ /* 0x000fe4000001ff00 */
[----:B------:R-:W-:Y:S02]  /*5ad0*/  CS2R R46, SRZ ;  /* 0x00000000002e7805 */ /* 0x000fe4000001ff00 */
[----:B------:R-:W-:Y:S01]  /*5ae0*/  CS2R R44, SRZ ;  /* 0x00000000002c7805 */ /* 0x000fe2000001ff00 */
[----:B------:R-:W-:Y:S04]  /*5af0*/  @P5 IMAD R5, R84, -0x10, R5 ;  /* 0xfffffff054055824 */ /* 0x000fe800078e0205 */
[----:B------:R-:W-:Y:S05]  /*5b00*/  @P1 BRA `(.L_x_95) ;  /* 0x00000000000c1947 */ /* 0x000fea0003800000 */
[----:B------:R-:W-:Y:S04]  /*5b10*/  SHF.L.U32 R0, R80, 0x1f, RZ ;  /* 0x0000001f50007819 */ /* 0x000fe800000006ff */
[----:B------:R-:W1:Y:S02]  /*5b20*/  SYNCS.PHASECHK.TRANS64.TRYWAIT P1, [R3+URZ+0x30], R0 ;  /* 0x00003000030075a7 */ /* 0x000e6400080211ff */
[----:B-1----:R-:W-:Y:S05]  /*5b30*/  @!P1 BRA `(.L_x_96) ;  /* 0x0000002400009947 */ /* 0x002fea0003800000 */
.L_x_95:
[----:B------:R-:W-:Y:S05]  /*5b40*/  BSYNC B0 ;  /* 0x0000000000007941 */ /* 0x000fea0003800000 */
.L_x_94:
[----:B------:R-:W-:Y:S01]  /*5b50*/  ISETP.NE.AND P1, PT, R57, RZ, PT ;  /* 0x000000ff3900720c */ /* 0x000fe20003f25270 */
[----:B-1----:R-:W-:Y:S02]  /*5b60*/  VIADD R3, R3, 0x40 ;  /* 0x0000004003037836 */ /* 0x002fe40000000000 */
[----:B------:R-:W-:Y:S02]  /*5b70*/  IMAD.U32 R0, RZ, RZ, UR45 ;  /* 0x0000002dff007e24 */ /* 0x000fe4000f8e00ff */
[----:B------:R-:W-:Y:S03]  /*5b80*/  VIADD R81, R81, 0x1 ;  /* 0x0000000151517836 */ /* 0x000fe60000000000 */
[----:B------:R-:W-:Y:S05]  /*5b90*/  PRMT R0, R0, 0x654, R3 ;  /* 0x0000065400007816 */ /* 0x000fea0000000003 */
[----:B------:R1:W2:Y:S04]  /*5ba0*/  @P1 LDS.128 R48, [R6+UR44+0x200] ;  /* 0x0002002c06301984 */ /* 0x0002a80008000c00 */
[----:B------:R1:W4:Y:S01]  /*5bb0*/  @P1 LDS.128 R44, [R5+0x210] ;  /* 0x00021000052c1984 */ /* 0x0003220000000c00 */
[C---:B------:R-:W-:Y:S01]  /*5bc0*/  ISETP.NE.AND P1, PT, R81.reuse, 0x2, PT ;  /* 0x000000025100780c */ /* 0x040fe20003f25270 */
[----:B------:R-:W-:Y:S01]  /*5bd0*/  @!PT LDS RZ, [RZ] ;  /* 0x00000000fffff984 */ /* 0x000fe20000000800 */
[----:B------:R-:W-:Y:S01]  /*5be0*/  @!PT LDS RZ, [RZ] ;  /* 0x00000000fffff984 */ /* 0x000fe20000000800 */
[----:B------:R-:W-:Y:S01]  /*5bf0*/  @!PT LDS RZ, [RZ] ;  /* 0x00000000fffff984 */ /* 0x000fe20000000800 */
[----:B------:R-:W-:Y:S01]  /*5c00*/  @!PT LDS RZ, [RZ] ;  /* 0x00000000fffff984 */ /* 0x000fe20000000800 */
[----:B------:R5:W-:Y:S06]  /*5c10*/  MEMBAR.ALL.CTA ;  /* 0x0000000000007992 */ /* 0x000bec0000008000 */
[----:B-----5:R-:W5:Y:S01]  /*5c20*/  FENCE.VIEW.ASYNC.S ;  /* 0x00000000000073c6 */ /* 0x020f620000000000 */
[----:B------:R-:W-:Y:S01]  /*5c30*/  SEL R81, R81, RZ, P1 ;  /* 0x000000ff51517207 */ /* 0x000fe20000800000 */
[----:B-----5:R5:W-:Y:S02]  /*5c40*/  SYNCS.ARRIVE.TRANS64.RED.A1T0 RZ, [R0+URZ], RZ ;  /* 0x000000ff00ff79a7 */ /* 0x020be400081004ff */
[----:B-----5:R-:W-:Y:S04]  /*5c50*/  SEL R0, RZ, 0x1, P1 ;  /* 0x00000001ff007807 */ /* 0x020fe80000800000 */
[----:B-12---:R-:W-:Y:S02]  /*5c60*/  LOP3.LUT R80, R80, R0, RZ, 0x3c, !PT ;  /* 0x0000000050507212 */ /* 0x006fe400078e3cff */
.L_x_93:
[----:B------:R-:W-:Y:S05]  /*5c70*/  BSYNC B1 ;  /* 0x0000000000017941 */ /* 0x000fea0003800000 */
.L_x_92:
[----:B------:R-:W-:Y:S04]  /*5c80*/  SHF.R.U32.HI R0, RZ, 0x15, R39 ;  /* 0x00000015ff007819 */ /* 0x000fe80000011627 */
[----:B------:R-:W-:Y:S01]  /*5c90*/  LOP3.LUT P1, RZ, R0, 0x3, R75, 0x48, !PT ;  /* 0x0000000300ff7812 */ /* 0x000fe2000782484b */
[----:B------:R-:W-:Y:S01]  /*5ca0*/  @!UPT UIADD3 URZ, UPT, UPT, URZ, URZ, URZ ;  /* 0x000000fffffff290 */ /* 0x000fe2000fffe0ff */
[----:B---3--:R-:W-:Y:S11]  /*5cb0*/  @P0 BRA `(.L_x_97) ;  /* 0x0000000000080947 */ /* 0x008ff60003800000 */
[----:B------:R-:W1:Y:S02]  /*5cc0*/  SYNCS.PHASECHK.TRANS64.TRYWAIT P0, [R43+URZ+0x80], R4 ;  /* 0x000080042b0075a7 */ /* 0x000e6400080011ff */
[----:B-1----:R-:W-:Y:S05]  /*5cd0*/  @!P0 BRA `(.L_x_98) ;  /* 0x0000002000ac8947 */ /* 0x002fea0003800000 */
.L_x_97:
        /* <DEDUP_REMOVED lines=8> */
[----:B------:R-:W5:Y:S01]  /*5d60*/  LDCU.64 UR4, c[0x4][0x10] ;  /* 0x01000200ff0477ac */ /* 0x000f620008000a00 */
[----:B--2---:R-:W-:Y:S01]  /*5d70*/  MOV R5, UR9 ;  /* 0x0000000900057c02 */ /* 0x004fe20008000f00 */
[----:B-1----:R-:W-:Y:S01]  /*5d80*/  IMAD.U32 R4, RZ, RZ, UR8 ;  /* 0x00000008ff047e24 */ /* 0x002fe2000f8e00ff */
[----:B---3--:R-:W-:Y:S01]  /*5d90*/  MOV R7, UR7 ;  /* 0x0000000700077c02 */ /* 0x008fe20008000f00 */
[----:B------:R-:W-:Y:S01]  /*5da0*/  IMAD.U32 R6, RZ, RZ, UR6 ;  /* 0x00000006ff067e24 */ /* 0x000fe2000f8e00ff */
[----:B-----5:R-:W-:Y:S01]  /*5db0*/  MOV R11, UR5 ;  /* 0x00000005000b7c02 */ /* 0x020fe20008000f00 */
[----:B------:R-:W-:Y:S02]  /*5dc0*/  IMAD.U32 R10, RZ, RZ, UR4 ;  /* 0x00000004ff0a7e24 */ /* 0x000fe4000f8e00ff */
[----:B------:R-:W-:Y:S07]  /*5dd0*/  LEPC R20, `(.L_x_99) ;  /* 0x000000001014794e */ /* 0x000fee0000000000 */
[----:B----4-:R-:W-:Y:S05]  /*5de0*/  CALL.ABS.NOINC R14 ;  /* 0x000000000e007343 */ /* 0x010fea0003c00000 */
.L_x_99:
[----:B------:R-:W-:Y:S05]  /*5df0*/  WARPSYNC.ALL ;  /* 0x0000000000007948 */ /* 0x000fea0003800000 */
[----:B------:R-:W-:Y:S01]  /*5e00*/  R2UR UR4, R39 ;  /* 0x00000000270472ca */ /* 0x000fe200000e0000 */
[----:B------:R-:W-:Y:S01]  /*5e10*/  BSSY.RECONVERGENT B0, `(.L_x_100) ;  /* 0x00000a0000007945 */ /* 0x000fe20003800200 */
[----:B------:R-:W-:Y:S02]  /*5e20*/  ISETP.NE.AND P6, PT, R2, RZ, PT ;  /* 0x000000ff0200720c */ /* 0x000fe40003fc5270 */
[C---:B------:R-:W-:Y:S02]  /*5e30*/  SHF.L.U32 R2, R48.reuse, 0x10, RZ ;  /* 0x0000001030027819 */ /* 0x040fe400000006ff */
[C---:B------:R-:W-:Y:S02]  /*5e40*/  PRMT R3, R48.reuse, 0x8880, RZ ;  /* 0x0000888030037816 */ /* 0x040fe400000000ff */
[----:B------:R-:W-:Y:S02]  /*5e50*/  SHF.L.U32 R41, R48, 0x8, RZ ;  /* 0x0000000830297819 */ /* 0x000fe400000006ff */
[----:B------:R-:W-:Y:S02]  /*5e60*/  SHF.L.U32 R42, R49, 0x10, RZ ;  /* 0x00000010312a7819 */ /* 0x000fe400000006ff */
[----:B------:R-:W-:Y:S01]  /*5e70*/  ISETP.NE.AND P0, PT, R86, RZ, PT ;  /* 0x000000ff5600720c */ /* 0x000fe20003f05270 */
[----:B-1----:R-:W-:Y:S01]  /*5e80*/  LDTM.16dp32bit_t0_t15.x32 R4, tmem[UR4] ;  /* 0x00000004000479ee */ /* 0x002fe20008a80000 */
[----:B------:R-:W1:Y:S01]  /*5e90*/  LDTM.16dp32bit_t16_t31.x32 R4, tmem[UR4+0x20] ;  /* 0x00002004000479ee */ /* 0x000e620008aa0000 */
[----:B------:R-:W-:Y:S01]  /*5ea0*/  SHF.R.S32.HI R42, RZ, 0x18, R42 ;  /* 0x00000018ff2a7819 */ /* 0x000fe2000001142a */
[C---:B-1----:R-:W-:Y:S01]  /*5eb0*/  IMAD R0, R38.reuse, R4, RZ ;  /* 0x0000000426007224 */ /* 0x042fe200078e02ff */
[----:B------:R-:W-:Y:S01]  /*5ec0*/  SHF.R.S32.HI R4, RZ, 0x18, R2 ;  /* 0x00000018ff047819 */ /* 0x000fe20000011402 */
[C---:B------:R-:W-:Y:S01]  /*5ed0*/  IMAD R2, R38.reuse, R5, RZ ;  /* 0x0000000526027224 */ /* 0x040fe200078e02ff */
[----:B------:R-:W-:Y:S01]  /*5ee0*/  SHF.R.S32.HI R5, RZ, 0x18, R41 ;  /* 0x00000018ff057819 */ /* 0x000fe20000011429 */
[----:B------:R-:W-:Y:S01]  /*5ef0*/  IMAD R0, R3, R40, R0 ;  /* 0x0000002803007224 */ /* 0x000fe200078e0200 */
[----:B------:R-:W-:Y:S01]  /*5f00*/  PRMT R41, R49, 0x8880, RZ ;  /* 0x0000888031297816 */ /* 0x000fe200000000ff */
[----:B------:R-:W-:Y:S02]  /*5f10*/  IMAD R3, R38, R6, RZ ;  /* 0x0000000626037224 */ /* 0x000fe400078e02ff */
[-C--:B------:R-:W-:Y:S01]  /*5f20*/  IMAD R2, R4, R40.reuse, R2 ;  /* 0x0000002804027224 */ /* 0x080fe200078e0202 */
[----:B------:R-:W-:Y:S01]  /*5f30*/  SHF.R.S32.HI R4, RZ, 0x18, R48 ;  /* 0x00000018ff047819 */ /* 0x000fe20000011430 */
[----:B------:R-:W-:Y:S02]  /*5f40*/  IMAD R7, R38, R7, RZ ;  /* 0x0000000726077224 */ /* 0x000fe400078e02ff */
[-C--:B------:R-:W-:Y:S02]  /*5f50*/  IMAD R3, R5, R40.reuse, R3 ;  /* 0x0000002805037224 */ /* 0x080fe400078e0203 */
[----:B------:R-:W-:Y:S02]  /*5f60*/  IMAD R7, R4, R40, R7 ;  /* 0x0000002804077224 */ /* 0x000fe400078e0207 */
[C---:B------:R-:W-:Y:S02]  /*5f70*/  IMAD R6, R38.reuse, R11, RZ ;  /* 0x0000000b26067224 */ /* 0x040fe400078e02ff */
[C---:B------:R-:W-:Y:S01]  /*5f80*/  IMAD R11, R38.reuse, R16, RZ ;  /* 0x00000010260b7224 */ /* 0x040fe200078e02ff */
[----:B------:R-:W-:Y:S01]  /*5f90*/  I2IP.S8.S32.SAT R52, R7, R3, RZ ;  /* 0x0000000307347239 */ /* 0x000fe200000014ff */
[C---:B------:R-:W-:Y:S02]  /*5fa0*/  IMAD R16, R38.reuse, R21, RZ ;  /* 0x0000001526107224 */ /* 0x040fe400078e02ff */
[----:B------:R-:W-:Y:S01]  /*5fb0*/  IMAD R21, R38, R26, RZ ;  /* 0x0000001a26157224 */ /* 0x000fe200078e02ff */
[----:B------:R-:W-:Y:S01]  /*5fc0*/  I2IP.S8.S32.SAT R52, R2, R0, R52 ;  /* 0x0000000002347239 */ /* 0x000fe20000001434 */
[C---:B------:R-:W-:Y:S01]  /*5fd0*/  IMAD R26, R38.reuse, R31, RZ ;  /* 0x0000001f261a7224 */ /* 0x040fe200078e02ff */
[----:B------:R-:W-:Y:S01]  /*5fe0*/  SHF.R.S32.HI R2, RZ, 0x18, R49 ;  /* 0x00000018ff027819 */ /* 0x000fe20000011431 */
[C---:B------:R-:W-:Y:S02]  /*5ff0*/  IMAD R3, R38.reuse, R8, RZ ;  /* 0x0000000826037224 */ /* 0x040fe400078e02ff */
[----:B------:R-:W-:Y:S02]  /*6000*/  IMAD.SHL.U32 R31, R49, 0x100, RZ ;  /* 0x00000100311f7824 */ /* 0x000fe400078e00ff */
[C---:B------:R-:W-:Y:S02]  /*6010*/  IMAD R8, R38.reuse, R13, RZ ;  /* 0x0000000d26087224 */ /* 0x040fe400078e02ff */
[C---:B------:R-:W-:Y:S01]  /*6020*/  IMAD R13, R38.reuse, R18, RZ ;  /* 0x00000012260d7224 */ /* 0x040fe200078e02ff */
[----:B------:R-:W-:Y:S01]  /*6030*/  SHF.R.S32.HI R0, RZ, 0x18, R31 ;  /* 0x00000018ff007819 */ /* 0x000fe2000001141f */
[----:B------:R-:W-:Y:S01]  /*6040*/  IMAD R18, R38, R23, RZ ;  /* 0x0000001726127224 */ /* 0x000fe200078e02ff */
[----:B------:R-:W-:Y:S01]  /*6050*/  SHF.L.U32 R31, R50, 0x10, RZ ;  /* 0x00000010321f7819 */ /* 0x000fe200000006ff */
[C---:B------:R-:W-:Y:S02]  /*6060*/  IMAD R4, R38.reuse, R9, RZ ;  /* 0x0000000926047224 */ /* 0x040fe400078e02ff */
[C---:B------:R-:W-:Y:S01]  /*6070*/  IMAD R23, R38.reuse, R28, RZ ;  /* 0x0000001c26177224 */ /* 0x040fe200078e02ff */
[----:B------:R-:W-:Y:S01]  /*6080*/  SHF.R.S32.HI R31, RZ, 0x18, R31 ;  /* 0x00000018ff1f7819 */ /* 0x000fe2000001141f */
[C---:B------:R-:W-:Y:S02]  /*6090*/  IMAD R7, R38.reuse, R12, RZ ;  /* 0x0000000c26077224 */ /* 0x040fe400078e02ff */
[----:B------:R-:W-:Y:S01]  /*60a0*/  IMAD R28, R38, R33, RZ ;  /* 0x00000021261c7224 */ /* 0x000fe200078e02ff */
[----:B------:R-:W-:Y:S01]  /*60b0*/  PRMT R33, R50, 0x8880, RZ ;  /* 0x0000888032217816 */ /* 0x000fe200000000ff */
[----:B------:R-:W-:Y:S02]  /*60c0*/  IMAD R3, R41, R40, R3 ;  /* 0x0000002829037224 */ /* 0x000fe400078e0203 */
[C---:B------:R-:W-:Y:S02]  /*60d0*/  IMAD R12, R38.reuse, R17, RZ ;  /* 0x00000011260c7224 */ /* 0x040fe400078e02ff */
[C---:B------:R-:W-:Y:S02]  /*60e0*/  IMAD R5, R38.reuse, R10, RZ ;  /* 0x0000000a26057224 */ /* 0x040fe400078e02ff */
[----:B------:R-:W-:Y:S02]  /*60f0*/  IMAD R17, R38, R22, RZ ;  /* 0x0000001626117224 */ /* 0x000fe400078e02ff */
[----:B------:R-:W-:Y:S02]  /*6100*/  IMAD R4, R42, R40, R4 ;  /* 0x000000282a047224 */ /* 0x000fe400078e0204 */
[C---:B------:R-:W-:Y:S02]  /*6110*/  IMAD R22, R38.reuse, R27, RZ ;  /* 0x0000001b26167224 */ /* 0x040fe400078e02ff */
[----:B------:R-:W-:Y:S01]  /*6120*/  IMAD R27, R38, R32, RZ ;  /* 0x00000020261b7224 */ /* 0x000fe200078e02ff */
[----:B------:R-:W-:Y:S01]  /*6130*/  SHF.L.U32 R32, R50, 0x8, RZ ;  /* 0x0000000832207819 */ /* 0x000fe200000006ff */
[-C--:B------:R-:W-:Y:S02]  /*6140*/  IMAD R5, R0, R40.reuse, R5 ;  /* 0x0000002800057224 */ /* 0x080fe400078e0205 */
[----:B------:R-:W-:Y:S01]  /*6150*/  IMAD.MOV.U32 R0, RZ, RZ, R33 ;  /* 0x000000ffff007224 */ /* 0x000fe200078e0021 */
[----:B------:R-:W-:Y:S01]  /*6160*/  SHF.R.S32.HI R32, RZ, 0x18, R32 ;  /* 0x00000018ff207819 */ /* 0x000fe20000011420 */
[-C--:B------:R-:W-:Y:S01]  /*6170*/  IMAD R6, R2, R40.reuse, R6 ;  /* 0x0000002802067224 */ /* 0x080fe200078e0206 */
[----:B------:R-:W-:Y:S01]  /*6180*/  SHF.R.S32.HI R2, RZ, 0x18, R50 ;  /* 0x00000018ff027819 */ /* 0x000fe20000011432 */
[----:B------:R-:W-:Y:S01]  /*6190*/  IMAD R7, R0, R40, R7 ;  /* 0x0000002800077224 */ /* 0x000fe200078e0207 */
[----:B------:R-:W-:Y:S01]  /*61a0*/  PRMT R0, R51, 0x8880, RZ ;  /* 0x0000888033007816 */ /* 0x000fe200000000ff */
[----:B------:R-:W-:Y:S01]  /*61b0*/  IMAD R9, R38, R14, RZ ;  /* 0x0000000e26097224 */ /* 0x000fe200078e02ff */
[----:B------:R-:W-:Y:S01]  /*61c0*/  I2IP.S8.S32.SAT R6, R6, R5, RZ ;  /* 0x0000000506067239 */ /* 0x000fe200000014ff */
[-C--:B------:R-:W-:Y:S01]  /*61d0*/  IMAD R8, R31, R40.reuse, R8 ;  /* 0x000000281f087224 */ /* 0x080fe200078e0208 */
[C---:B------:R-:W-:Y:S01]  /*61e0*/  SHF.L.U32 R31, R51.reuse, 0x8, RZ ;  /* 0x00000008331f7819 */ /* 0x040fe200000006ff */
[----:B------:R-:W-:Y:S01]  /*61f0*/  IMAD R10, R38, R15, RZ ;  /* 0x0000000f260a7224 */ /* 0x000fe200078e02ff */
[----:B------:R-:W-:Y:S01]  /*6200*/  I2IP.S8.S32.SAT R53, R4, R3, R6 ;  /* 0x0000000304357239 */ /* 0x000fe20000001406 */
[-C--:B------:R-:W-:Y:S01]  /*6210*/  IMAD R9, R32, R40.reuse, R9 ;  /* 0x0000002820097224 */ /* 0x080fe200078e0209 */
[----:B------:R-:W-:Y:S01]  /*6220*/  SHF.R.S32.HI R5, RZ, 0x18, R31 ;  /* 0x00000018ff057819 */ /* 0x000fe2000001141f */
[-C--:B------:R-:W-:Y:S01]  /*6230*/  IMAD R10, R2, R40.reuse, R10 ;  /* 0x00000028020a7224 */ /* 0x080fe200078e020a */
[----:B------:R-:W-:Y:S01]  /*6240*/  SHF.L.U32 R2, R51, 0x10, RZ ;  /* 0x0000001033027819 */ /* 0x000fe200000006ff */
[----:B------:R-:W-:Y:S01]  /*6250*/  IMAD R11, R0, R40, R11 ;  /* 0x00000028000b7224 */ /* 0x000fe200078e020b */
[----:B------:R-:W-:Y:S01]  /*6260*/  SHF.R.S32.HI R0, RZ, 0x18, R51 ;  /* 0x00000018ff007819 */ /* 0x000fe20000011433 */
[C---:B------:R-:W-:Y:S01]  /*6270*/  IMAD R15, R38.reuse, R20, RZ ;  /* 0x00000014260f7224 */ /* 0x040fe200078e02ff */
[----:B------:R-:W-:Y:S01]  /*6280*/  SHF.R.S32.HI R2, RZ, 0x18, R2 ;  /* 0x00000018ff027819 */ /* 0x000fe20000011402 */
[C---:B------:R-:W-:Y:S01]  /*6290*/  IMAD R14, R38.reuse, R19, RZ ;  /* 0x00000013260e7224 */ /* 0x040fe200078e02ff */
[C---:B----4-:R-:W-:Y:S01]  /*62a0*/  SHF.L.U32 R4, R45.reuse, 0x10, RZ ;  /* 0x000000102d047819 */ /* 0x050fe200000006ff */
[----:B------:R-:W-:Y:S01]  /*62b0*/  IMAD R19, R38, R24, RZ ;  /* 0x0000001826137224 */ /* 0x000fe200078e02ff */
[----:B------:R-:W-:Y:S01]  /*62c0*/  PRMT R3, R45, 0x8880, RZ ;  /* 0x000088802d037816 */ /* 0x000fe200000000ff */
[-C--:B------:R-:W-:Y:S01]  /*62d0*/  IMAD R12, R2, R40.reuse, R12 ;  /* 0x00000028020c7224 */ /* 0x080fe200078e020c */
[----:B------:R-:W-:Y:S01]  /*62e0*/  PRMT R2, R44, 0x8880, RZ ;  /* 0x000088802c027816 */ /* 0x000fe200000000ff */
[-C--:B------:R-:W-:Y:S01]  /*62f0*/  IMAD R13, R5, R40.reuse, R13 ;  /* 0x00000028050d7224 */ /* 0x080fe200078e020d */
[----:B------:R-:W-:Y:S01]  /*6300*/  SHF.R.S32.HI R4, RZ, 0x18, R4 ;  /* 0x00000018ff047819 */ /* 0x000fe20000011404 */
[----:B------:R-:W-:Y:S01]  /*6310*/  IMAD R14, R0, R40, R14 ;  /* 0x00000028000e7224 */ /* 0x000fe200078e020e */
[----:B------:R-:W-:Y:S01]  /*6320*/  MOV R0, R2 ;  /* 0x0000000200007202 */ /* 0x000fe20000000f00 */
[----:B------:R-:W-:Y:S01]  /*6330*/  IMAD.U32 R5, R44, 0x10000, RZ ;  /* 0x000100002c057824 */ /* 0x000fe200078e00ff */
[----:B------:R-:W-:Y:S01]  /*6340*/  I2IP.S8.S32.SAT R9, R10, R9, RZ ;  /* 0x000000090a097239 */ /* 0x000fe200000014ff */
[----:B------:R-:W-:Y:S01]  /*6350*/  IMAD R20, R38, R25, RZ ;  /* 0x0000001926147224 */ /* 0x000fe200078e02ff */
[----:B------:R-:W-:Y:S01]  /*6360*/  I2IP.S8.S32.SAT R13, R14, R13, RZ ;  /* 0x0000000d0e0d7239 */ /* 0x000fe200000014ff */
[----:B------:R-:W-:Y:S01]  /*6370*/  IMAD R15, R0, R40, R15 ;  /* 0x00000028000f7224 */ /* 0x000fe200078e020f */
[----:B------:R-:W-:Y:S01]  /*6380*/  SHF.R.S32.HI R2, RZ, 0x18, R5 ;  /* 0x00000018ff027819 */ /* 0x000fe20000011405 */
[----:B------:R-:W-:Y:S01]  /*6390*/  IMAD R24, R38, R29, RZ ;  /* 0x0000001d26187224 */ /* 0x000fe200078e02ff */
[----:B------:R-:W-:Y:S01]  /*63a0*/  SHF.L.U32 R0, R44, 0x8, RZ ;  /* 0x000000082c007819 */ /* 0x000fe200000006ff */
[----:B------:R-:W-:Y:S01]  /*63b0*/  IMAD R25, R38, R30, RZ ;  /* 0x0000001e26197224 */ /* 0x000fe200078e02ff */
[----:B------:R-:W-:Y:S01]  /*63c0*/  I2IP.S8.S32.SAT R54, R8, R7, R9 ;  /* 0x0000000708367239 */ /* 0x000fe20000001409 */
[----:B------:R-:W-:Y:S01]  /*63d0*/  IMAD R16, R2, R40, R16 ;  /* 0x0000002802107224 */ /* 0x000fe200078e0210 */
[----:B------:R-:W-:Y:S01]  /*63e0*/  SHF.R.S32.HI R0, RZ, 0x18, R0 ;  /* 0x00000018ff007819 */ /* 0x000fe20000011400 */
[----:B------:R-:W-:Y:S01]  /*63f0*/  IMAD R29, R38, R34, RZ ;  /* 0x00000022261d7224 */ /* 0x000fe200078e02ff */
[----:B------:R-:W-:Y:S01]  /*6400*/  SHF.R.S32.HI R2, RZ, 0x18, R44 ;  /* 0x00000018ff027819 */ /* 0x000fe2000001142c */
[----:B------:R-:W-:Y:S01]  /*6410*/  IMAD.SHL.U32 R5, R45, 0x100, RZ ;  /* 0x000001002d057824 */ /* 0x000fe200078e00ff */
[----:B------:R-:W-:Y:S01]  /*6420*/  I2IP.S8.S32.SAT R55, R12, R11, R13 ;  /* 0x0000000b0c377239 */ /* 0x000fe2000000140d */
[-C--:B------:R-:W-:Y:S02]  /*6430*/  IMAD R17, R0, R40.reuse, R17 ;  /* 0x0000002800117224 */ /* 0x080fe400078e0211 */
[-C--:B------:R-:W-:Y:S01]  /*6440*/  IMAD R18, R2, R40.reuse, R18 ;  /* 0x0000002802127224 */ /* 0x080fe200078e0212 */
[----:B------:R-:W-:Y:S01]  /*6450*/  SHF.R.S32.HI R0, RZ, 0x18, R5 ;  /* 0x00000018ff007819 */ /* 0x000fe20000011405 */
[-C--:B------:R-:W-:Y:S01]  /*6460*/  IMAD R19, R3, R40.reuse, R19 ;  /* 0x0000002803137224 */ /* 0x080fe200078e0213 */
[----:B------:R-:W-:Y:S01]  /*6470*/  SHF.R.S32.HI R2, RZ, 0x18, R45 ;  /* 0x00000018ff027819 */ /* 0x000fe2000001142d */
[-C--:B------:R-:W-:Y:S01]  /*6480*/  IMAD R20, R4, R40.reuse, R20 ;  /* 0x0000002804147224 */ /* 0x080fe200078e0214 */
[----:B------:R-:W-:Y:S01]  /*6490*/  SHF.L.U32 R4, R46, 0x10, RZ ;  /* 0x000000102e047819 */ /* 0x000fe200000006ff */
[-C--:B------:R-:W-:Y:S01]  /*64a0*/  IMAD R21, R0, R40.reuse, R21 ;  /* 0x0000002800157224 */ /* 0x080fe200078e0215 */
[C---:B------:R-:W-:Y:S01]  /*64b0*/  PRMT R0, R46.reuse, 0x8880, RZ ;  /* 0x000088802e007816 */ /* 0x040fe200000000ff */
[----:B------:R1:W-:Y:S01]  /*64c0*/  STS.128 [R69+UR44+0x2200], R52 ;  /* 0x0022003445007988 */ /* 0x0003e20008000c2c */
[----:B------:R-:W-:Y:S01]  /*64d0*/  SHF.L.U32 R3, R46, 0x8, RZ ;  /* 0x000000082e037819 */ /* 0x000fe200000006ff */
[-C--:B------:R-:W-:Y:S01]  /*64e0*/  IMAD R22, R2, R40.reuse, R22 ;  /* 0x0000002802167224 */ /* 0x080fe200078e0216 */
[----:B------:R-:W-:Y:S01]  /*64f0*/  SHF.R.S32.HI R2, RZ, 0x18, R4 ;  /* 0x00000018ff027819 */ /* 0x000fe20000011404 */
[-C--:B------:R-:W-:Y:S01]  /*6500*/  IMAD R23, R0, R40.reuse, R23 ;  /* 0x0000002800177224 */ /* 0x080fe200078e0217 */
[----:B------:R-:W-:Y:S01]  /*6510*/  SHF.R.S32.HI R3, RZ, 0x18, R3 ;  /* 0x00000018ff037819 */ /* 0x000fe20000011403 */
[----:B------:R-:W-:Y:S01]  /*6520*/  IMAD R30, R38, R35, RZ ;  /* 0x00000023261e7224 */ /* 0x000fe200078e02ff */
[----:B------:R-:W-:Y:S01]  /*6530*/  SHF.R.S32.HI R0, RZ, 0x18, R46 ;  /* 0x00000018ff007819 */ /* 0x000fe2000001142e */
[-C--:B------:R-:W-:Y:S01]  /*6540*/  IMAD R24, R2, R40.reuse, R24 ;  /* 0x0000002802187224 */ /* 0x080fe200078e0218 */
[----:B------:R-:W-:Y:S01]  /*6550*/  PRMT R2, R47, 0x8880, RZ ;  /* 0x000088802f027816 */ /* 0x000fe200000000ff */
[-C--:B------:R-:W-:Y:S01]  /*6560*/  IMAD R25, R3, R40.reuse, R25 ;  /* 0x0000002803197224 */ /* 0x080fe200078e0219 */
[C---:B------:R-:W-:Y:S01]  /*6570*/  SHF.L.U32 R3, R47.reuse, 0x10, RZ ;  /* 0x000000102f037819 */ /* 0x040fe200000006ff */
[----:B------:R-:W-:Y:S01]  /*6580*/  IMAD.SHL.U32 R4, R47, 0x100, RZ ;  /* 0x000001002f047824 */ /* 0x000fe200078e00ff */
[----:B------:R-:W-:Y:S01]  /*6590*/  SHF.R.S32.HI R5, RZ, 0x18, R47 ;  /* 0x00000018ff057819 */ /* 0x000fe2000001142f */
[-C--:B------:R-:W-:Y:S01]  /*65a0*/  IMAD R26, R0, R40.reuse, R26 ;  /* 0x00000028001a7224 */ /* 0x080fe200078e021a */
[----:B------:R-:W-:Y:S01]  /*65b0*/  SHF.R.S32.HI R3, RZ, 0x18, R3 ;  /* 0x00000018ff037819 */ /* 0x000fe20000011403 */
[-C--:B------:R-:W-:Y:S01]  /*65c0*/  IMAD R27, R2, R40.reuse, R27 ;  /* 0x00000028021b7224 */ /* 0x080fe200078e021b */
[----:B------:R-:W-:Y:S02]  /*65d0*/  SHF.R.S32.HI R4, RZ, 0x18, R4 ;  /* 0x00000018ff047819 */ /* 0x000fe40000011404 */
[----:B------:R-:W-:Y:S01]  /*65e0*/  I2IP.S8.S32.SAT R17, R18, R17, RZ ;  /* 0x0000001112117239 */ /* 0x000fe200000014ff */
[-C--:B------:R-:W-:Y:S01]  /*65f0*/  IMAD R28, R3, R40.reuse, R28 ;  /* 0x00000028031c7224 */ /* 0x080fe200078e021c */
[----:B------:R-:W-:Y:S01]  /*6600*/  I2IP.S8.S32.SAT R21, R22, R21, RZ ;  /* 0x0000001516157239 */ /* 0x000fe200000014ff */
[-C--:B------:R-:W-:Y:S01]  /*6610*/  IMAD R29, R4, R40.reuse, R29 ;  /* 0x00000028041d7224 */ /* 0x080fe200078e021d */
[----:B------:R-:W-:Y:S01]  /*6620*/  I2IP.S8.S32.SAT R16, R16, R15, R17 ;  /* 0x0000000f10107239 */ /* 0x000fe20000001411 */
[----:B------:R-:W-:Y:S01]  /*6630*/  IMAD R30, R5, R40, R30 ;  /* 0x00000028051e7224 */ /* 0x000fe200078e021e */
[----:B------:R-:W-:Y:S02]  /*6640*/  I2IP.S8.S32.SAT R17, R20, R19, R21 ;  /* 0x0000001314117239 */ /* 0x000fe40000001415 */
[----:B------:R-:W-:Y:S02]  /*6650*/  I2IP.S8.S32.SAT R18, R26, R25, RZ ;  /* 0x000000191a127239 */ /* 0x000fe400000014ff */
[----:B------:R-:W-:Y:S02]  /*6660*/  I2IP.S8.S32.SAT R19, R30, R29, RZ ;  /* 0x0000001d1e137239 */ /* 0x000fe400000014ff */
[----:B------:R-:W-:Y:S02]  /*6670*/  IADD3 R2, PT, PT, R69, UR44, RZ ;  /* 0x0000002c45027c10 */ /* 0x000fe4000fffe0ff */
[----:B------:R-:W-:Y:S02]  /*6680*/  SHF.L.U32 R0, R79, 0x4, RZ ;  /* 0x000000044f007819 */ /* 0x000fe400000006ff */
[----:B------:R-:W-:Y:S02]  /*6690*/  I2IP.S8.S32.SAT R18, R24, R23, R18 ;  /* 0x0000001718127239 */ /* 0x000fe40000001412 */
[----:B------:R-:W-:Y:S02]  /*66a0*/  I2IP.S8.S32.SAT R19, R28, R27, R19 ;  /* 0x0000001b1c137239 */ /* 0x000fe40000001413 */
[----:B------:R-:W-:Y:S02]  /*66b0*/  IADD3 R87, PT, PT, R2, R0, RZ ;  /* 0x0000000002577210 */ /* 0x000fe40007ffe0ff */
[----:B------:R-:W-:Y:S02]  /*66c0*/  LEA R3, R81, UR44, 0x3 ;  /* 0x0000002c51037c11 */ /* 0x000fe4000f8e18ff */
[----:B------:R-:W-:Y:S01]  /*66d0*/  @P6 SHF.L.U32 R4, R80, 0x1f, RZ ;  /* 0x0000001f50046819 */ /* 0x000fe200000006ff */
[----:B------:R1:W-:Y:S01]  /*66e0*/  STS.128 [R87+0x2210], R16 ;  /* 0x0022101057007388 */ /* 0x0003e20000000c00 */
[----:B------:R-:W-:Y:S01]  /*66f0*/  @!PT LDS RZ, [RZ] ;  /* 0x00000000fffff984 */ /* 0x000fe20000000800 */
[----:B------:R-:W-:Y:S01]  /*6700*/  @!PT LDS RZ, [RZ] ;  /* 0x00000000fffff984 */ /* 0x000fe20000000800 */
[----:B------:R-:W-:Y:S01]  /*6710*/  @!PT LDS RZ, [RZ] ;  /* 0x00000000fffff984 */ /* 0x000fe20000000800 */
[----:B------:R-:W-:Y:S01]  /*6720*/  @!PT LDS RZ, [RZ] ;  /* 0x00000000fffff984 */ /* 0x000fe20000000800 */
[----:B------:R2:W-:Y:S07]  /*6730*/  MEMBAR.ALL.CTA ;  /* 0x0000000000007992 */ /* 0x0005ee0000008000 */
[----:B--2---:R-:W2:Y:S02]  /*6740*/  FENCE.VIEW.ASYNC.S ;  /* 0x00000000000073c6 */ /* 0x004ea40000000000 */
[----:B--2---:R-:W-:Y:S06]  /*6750*/  BAR.SYNC.DEFER_BLOCKING 0x1, 0x80 ;  /* 0x0042000000007b1d */ /* 0x004fec0000010000 */
[----:B------:R-:W-:Y:S05]  /*6760*/  @P0 BRA `(.L_x_101) ;  /* 0x0000000000280947 */ /* 0x000fea0003800000 */
[----:B------:R-:W2:Y:S01]  /*6770*/  LDCU.64 UR6, c[0x0][0x348] ;  /* 0x00006900ff0677ac */ /* 0x000ea20008000a00 */
[----:B------:R-:W-:Y:S01]  /*6780*/  UIADD3 UR4, UPT, UPT, UR44, 0x2200, URZ ;  /* 0x000022002c047890 */ /* 0x000fe2000fffe0ff */
[----:B------:R-:W-:Y:S05]  /*6790*/  UMOV UR51, UR36 ;  /* 0x0000002400337c82 */ /* 0x000fea0008000000 */
[----:B------:R-:W-:Y:S04]  /*67a0*/  MOV R85, UR4 ;  /* 0x0000000400557c02 */ /* 0x000fe80008000f00 */
[----:B------:R-:W-:Y:S01]  /*67b0*/  R2UR UR48, R85 ;  /* 0x00000000553072ca */ /* 0x000fe200000e0000 */
[----:B--2---:R-:W-:Y:S04]  /*67c0*/  UIADD3 UR4, UP0, UPT, UR6, 0x680, URZ ;  /* 0x0000068006047890 */ /* 0x004fe8000ff1e0ff */
[----:B------:R-:W-:Y:S09]  /*67d0*/  UIADD3.X UR5, UPT, UPT, URZ, UR7, URZ, UP0, !UPT ;  /* 0x00000007ff057290 */ /* 0x000ff200087fe4ff */
[----:B------:R2:W-:Y:S01]  /*67e0*/  UTMASTG.3D [UR48], [UR4] ;  /* 0x00000030040073b5 */ /* 0x0005e20008010000 */
[----:B------:R0:W-:Y:S01]  /*67f0*/  UTMACMDFLUSH ;  /* 0x00000000000079b7 */ /* 0x0001e20000000000 */
[----:B--2---:R-:W-:Y:S04]  /*6800*/  DEPBAR.LE SB0, 0x1 ;  /* 0x000080400000791a */ /* 0x004fe80000000000 */
.L_x_101:
[----:B------:R-:W-:Y:S05]  /*6810*/  BSYNC.RECONVERGENT B0 ;  /* 0x0000000000007941 */ /* 0x000fea0003800200 */
.L_x_100:
[----:B------:R-:W-:Y:S06]  /*6820*/  BAR.SYNC.DEFER_BLOCKING 0x1, 0x80 ;  /* 0x0042000000007b1d */ /* 0x000fec0000010000 */
[----:B------:R-:W2:Y:S01]  /*6830*/  @P6 SYNCS.PHASECHK.TRANS64.TRYWAIT P0, [R3+URZ+0x30], R4 ;  /* 0x00003004030065a7 */ /* 0x000ea200080011ff */
[----:B------:R-:W-:Y:S01]  /*6840*/  BSSY B1, `(.L_x_102) ;  /* 0x000001f000017945 */ /* 0x000fe20003800000 */
[----:B--2---:R-:W-:Y:S03]  /*6850*/  @P6 SEL R56, RZ, 0x1, !P0 ;  /* 0x00000001ff386807 */ /* 0x004fe60004000000 */
[----:B------:R-:W-:Y:S05]  /*6860*/  @!P6 BRA `(.L_x_103) ;  /* 0x000000000070e947 */ /* 0x000fea0003800000 */
[----:B------:R-:W-:Y:S01]  /*6870*/  ISETP.NE.AND P1, PT, R57, RZ, PT ;  /* 0x000000ff3900720c */ /* 0x000fe20003f25270 */
[----:B------:R-:W-:Y:S01]  /*6880*/  BSSY B0, `(.L_x_104) ;  /* 0x0000008000007945 */ /* 0x000fe20003800000 */
[----:B------:R-:W-:Y:S11]  /*6890*/  ISETP.NE.AND P0, PT, R56, RZ, PT ;  /* 0x000000ff3800720c */ /* 0x000ff60003f05270 */
[----:B------:R-:W-:Y:S04]  /*68a0*/  @P1 IMAD R2, R81, 0x1000, R2 ;  /* 0x0000100051021824 */ /* 0x000fe800078e0202 */
[----:B------:R-:W-:Y:S01]  /*68b0*/  @P1 IMAD.IADD R4, R0, 0x1, R2 ;  /* 0x0000000100041824 */ /* 0x000fe200078e0202 */
[----:B------:R-:W-:Y:S06]  /*68c0*/  @P0 BRA `(.L_x_105) ;  /* 0x00000000000c0947 */ /* 0x000fec0003800000 */
[----:B------:R-:W-:Y:S04]  /*68d0*/  SHF.L.U32 R0, R80, 0x1f, RZ ;  /* 0x0000001f50007819 */ /* 0x000fe800000006ff */
[----:B------:R-:W2:Y:S02]  /*68e0*/  SYNCS.PHASECHK.TRANS64.TRYWAIT P0, [R3+URZ+0x30], R0 ;  /* 0x00003000030075a7 */ /* 0x000ea400080011ff */
[----:B--2---:R-:W-:Y:S05]  /*68f0*/  @!P0 BRA `(.L_x_106) ;  /* 0x0000001400b88947 */ /* 0x004fea0003800000 */
.L_x_105:
[----:B------:R-:W-:Y:S05]  /*6900*/  BSYNC B0 ;  /* 0x0000000000007941 */ /* 0x000fea0003800000 */
.L_x_104:
[----:B------:R-:W-:Y:S01]  /*6910*/  ISETP.NE.AND P0, PT, R57, RZ, PT ;  /* 0x000000ff3900720c */ /* 0x000fe20003f05270 */
[----:B--2---:R-:W-:Y:S02]  /*6920*/  VIADD R3, R3, 0x40 ;  /* 0x0000004003037836 */ /* 0x004fe40000000000 */
[----:B------:R-:W-:Y:S02]  /*6930*/  IMAD.U32 R0, RZ, RZ, UR45 ;  /* 0x0000002dff007e24 */ /* 0x000fe4000f8e00ff */
[----:B------:R-:W-:Y:S03]  /*6940*/  VIADD R81, R81, 0x1 ;  /* 0x0000000151517836 */ /* 0x000fe60000000000 */
[----:B------:R-:W-:Y:S05]  /*6950*/  PRMT R0, R0, 0x654, R3 ;  /* 0x0000065400007816 */ /* 0x000fea0000000003 */
[----:B------:R2:W3:Y:S04]  /*6960*/  @P0 LDS.128 R48, [R2+0x200] ;  /* 0x0002000002300984 */ /* 0x0004e80000000c00 */
        /* <DEDUP_REMOVED lines=11> */
[----:B--23--:R-:W-:Y:S02]  /*6a20*/  LOP3.LUT R80, R80, R0, RZ, 0x3c, !PT ;  /* 0x0000000050507212 */ /* 0x00cfe400078e3cff */
.L_x_103:
[----:B------:R-:W-:Y:S05]  /*6a30*/  BSYNC B1 ;  /* 0x0000000000017941 */ /* 0x000fea0003800000 */
.L_x_102:
[----:B------:R-:W-:Y:S05]  /*6a40*/  VIADD R0, R39, 0x40 ;  /* 0x0000004027007836 */ /* 0x000fea0000000000 */
[----:B------:R-:W-:Y:S04]  /*6a50*/  SHF.R.U32.HI R0, RZ, 0x15, R0 ;  /* 0x00000015ff007819 */ /* 0x000fe80000011600 */
[----:B------:R-:W-:Y:S11]  /*6a60*/  LOP3.LUT P0, RZ, R0, 0x3, R75, 0x48, !PT ;  /* 0x0000000300ff7812 */ /* 0x000ff6000780484b */
[----:B------:R-:W-:Y:S02]  /*6a70*/  @!UPT UIADD3 URZ, UPT, UPT, URZ, URZ, URZ ;  /* 0x000000fffffff290 */ /* 0x000fe4000fffe0ff */
[----:B------:R-:W-:Y:S05]  /*6a80*/  @!P0 BRA `(.L_x_107) ;  /* 0x0000000000408947 */ /* 0x000fea0003800000 */
[----:B------:R-:W2:Y:S01]  /*6a90*/  LDCU.64 UR8, c[0x4][0x70] ;  /* 0x01000e00ff0877ac */ /* 0x000ea20008000a00 */
[----:B------:R-:W-:Y:S01]  /*6aa0*/  MOV R3, 0x0 ;  /* 0x0000000000037802 */ /* 0x000fe20000000f00 */
[----:B------:R-:W-:Y:S02]  /*6ab0*/  HFMA2 R12, -RZ, RZ, 0, 5.9604644775390625e-08 ;  /* 0x00000001ff0c7431 */ /* 0x000fe400000001ff */
[----:B------:R-:W-:Y:S02]  /*6ac0*/  IMAD.MOV.U32 R8, RZ, RZ, 0x192 ;  /* 0x00000192ff087424 */ /* 0x000fe400078e00ff */
[----:B------:R-:W-:Y:S01]  /*6ad0*/  IMAD.MOV.U32 R13, RZ, RZ, RZ ;  /* 0x000000ffff0d7224 */ /* 0x000fe200078e00ff */
[----:B------:R-:W3:Y:S01]  /*6ae0*/  LDCU.64 UR6, c[0x4][0x78] ;  /* 0x01000f00ff0677ac */ /* 0x000ee20008000a00 */
[----:B------:R-:W1:Y:S01]  /*6af0*/  LDC.64 R2, c[0x4][R3] ;  /* 0x0100000003027b82 */ /* 0x000e620000000a00 */
[----:B------:R-:W5:Y:S01]  /*6b00*/  LDCU.64 UR4, c[0x4][0x10] ;  /* 0x01000200ff0477ac */ /* 0x000f620008000a00 */
[----:B--2---:R-:W-:Y:S01]  /*6b10*/  MOV R5, UR9 ;  /* 0x0000000900057c02 */ /* 0x004fe20008000f00 */
[----:B------:R-:W-:Y:S01]  /*6b20*/  IMAD.U32 R4, RZ, RZ, UR8 ;  /* 0x00000008ff047e24 */ /* 0x000fe2000f8e00ff */
[----:B---3--:R-:W-:Y:S01]  /*6b30*/  MOV R7, UR7 ;  /* 0x0000000700077c02 */ /* 0x008fe20008000f00 */
[----:B------:R-:W-:Y:S01]  /*6b40*/  IMAD.U32 R6, RZ, RZ, UR6 ;  /* 0x00000006ff067e24 */ /* 0x000fe2000f8e00ff */
[----:B-----5:R-:W-:Y:S01]  /*6b50*/  MOV R11, UR5 ;  /* 0x00000005000b7c02 */ /* 0x020fe20008000f00 */
[----:B------:R-:W-:Y:S02]  /*6b60*/  IMAD.U32 R10, RZ, RZ, UR4 ;  /* 0x00000004ff0a7e24 */ /* 0x000fe4000f8e00ff */
[----:B------:R-:W-:Y:S07]  /*6b70*/  LEPC R20, `(.L_x_107) ;  /* 0x000000001014794e */ /* 0x000fee0000000000 */
[----:B-1--4-:R-:W-:Y:S05]  /*6b80*/  CALL.ABS.NOINC R2 ;  /* 0x0000000002007343 */ /* 0x012fea0003c00000 */
.L_x_107:
[----:B------:R-:W-:Y:S01]  /*6b90*/  ISETP.NE.AND P0, PT, R86, RZ, PT ;  /* 0x000000ff5600720c */ /* 0x000fe20003f05270 */
[----:B------:R-:W-:Y:S05]  /*6ba0*/  WARPSYNC.ALL ;  /* 0x0000000000007948 */ /* 0x000fea0003800000 */
[----:B------:R-:W-:Y:S01]  /*6bb0*/  IMAD.SHL.U32 R66, R49, 0x100, RZ ;  /* 0x0000010031427824 */ /* 0x000fe200078e00ff */
[----:B------:R-:W-:Y:S01]  /*6bc0*/  R2UR UR4, R39 ;  /* 0x00000000270472ca */ /* 0x000fe200000e0000 */
[----:B------:R-:W-:Y:S01]  /*6bd0*/  IMAD.SHL.U32 R60, R51, 0x100, RZ ;  /* 0x00000100333c7824 */ /* 0x000fe200078e00ff */
[C---:B------:R-:W-:Y:S01]  /*6be0*/  SHF.L.U32 R2, R48.reuse, 0x10, RZ ;  /* 0x0000001030027819 */ /* 0x040fe200000006ff */
[----:B-1--4-:R-:W-:Y:S01]  /*6bf0*/  IMAD.SHL.U32 R54, R45, 0x100, RZ ;  /* 0x000001002d367824 */ /* 0x012fe200078e00ff */
[C---:B------:R-:W-:Y:S01]  /*6c00*/  PRMT R0, R48.reuse, 0x8880, RZ ;  /* 0x0000888030007816 */ /* 0x040fe200000000ff */
[----:B------:R-:W-:Y:S01]  /*6c10*/  BSSY.RECONVERGENT B0, `(.L_x_108) ;  /* 0x000009f000007945 */ /* 0x000fe20003800200 */
[----:B------:R-:W-:Y:S02]  /*6c20*/  SHF.L.U32 R3, R48, 0x8, RZ ;  /* 0x0000000830037819 */ /* 0x000fe400000006ff */
[----:B------:R-:W-:Y:S02]  /*6c30*/  SHF.R.S32.HI R2, RZ, 0x18, R2 ;  /* 0x00000018ff027819 */ /* 0x000fe40000011402 */
[----:B------:R-:W-:Y:S02]  /*6c40*/  PRMT R68, R49, 0x8880, RZ ;  /* 0x0000888031447816 */ /* 0x000fe400000000ff */
[----:B------:R-:W-:Y:S01]  /*6c50*/  SHF.R.S32.HI R3, RZ, 0x18, R3 ;  /* 0x00000018ff037819 */ /* 0x000fe20000011403 */
[----:B------:R-:W-:Y:S01]  /*6c60*/  LDTM.16dp32bit_t0_t15.x32 R4, tmem[UR4+0x40] ;  /* 0x00004004000479ee */ /* 0x000fe20008a80000 */
[----:B------:R-:W1:Y:S01]  /*6c70*/  LDTM.16dp32bit_t16_t31.x32 R4, tmem[UR4+0x60] ;  /* 0x00006004000479ee */ /* 0x000e620008aa0000 */
[----:B------:R-:W-:Y:S01]  /*6c80*/  NOP ;  /* 0x0000000000007918 */ /* 0x000fe20000000000 */
[C---:B------:R-:W-:Y:S02]  /*6c90*/  SHF.L.U32 R63, R50.reuse, 0x8, RZ ;  /* 0x00000008323f7819 */ /* 0x040fe400000006ff */
[C---:B------:R-:W-:Y:S02]  /*6ca0*/  PRMT R62, R51.reuse, 0x8880, RZ ;  /* 0x00008880333e7816 */ /* 0x040fe400000000ff */
[----:B------:R-:W-:Y:S02]  /*6cb0*/  SHF.L.U32 R61, R51, 0x10, RZ ;  /* 0x00000010333d7819 */ /* 0x000fe400000006ff */
[----:B------:R-:W-:Y:S02]  /*6cc0*/  R2UR UR5, R43 ;  /* 0x000000002b0572ca */ /* 0x000fe400000e0000 */
[----:B------:R-:W-:Y:S01]  /*6cd0*/  SHF.R.S32.HI R39, RZ, 0x18, R48 ;  /* 0x00000018ff277819 */ /* 0x000fe20000011430 */
[----:B------:R-:W-:Y:S01]  /*6ce0*/  IMAD.SHL.U32 R48, R47, 0x100, RZ ;  /* 0x000001002f307824 */ /* 0x000fe200078e00ff */
[----:B------:R-:W-:Y:S02]  /*6cf0*/  SHF.L.U32 R67, R49, 0x10, RZ ;  /* 0x0000001031437819 */ /* 0x000fe400000006ff */
[C---:B------:R-:W-:Y:S02]  /*6d00*/  PRMT R65, R50.reuse, 0x8880, RZ ;  /* 0x0000888032417816 */ /* 0x040fe400000000ff */
[----:B------:R-:W-:Y:S02]  /*6d10*/  SHF.R.S32.HI R41, RZ, 0x18, R49 ;  /* 0x00000018ff297819 */ /* 0x000fe40000011431 */
[----:B------:R-:W-:Y:S02]  /*6d20*/  SHF.L.U32 R64, R50, 0x10, RZ ;  /* 0x0000001032407819 */ /* 0x000fe400000006ff */
[----:B------:R-:W-:Y:S01]  /*6d30*/  SHF.R.S32.HI R42, RZ, 0x18, R50 ;  /* 0x00000018ff2a7819 */ /* 0x000fe20000011432 */
[----:B------:R-:W-:Y:S01]  /*6d40*/  UIADD3 UR4, UPT, UPT, UR5, 0xa0, URZ ;  /* 0x000000a005047890 */ /* 0x000fe2000fffe0ff */
[----:B------:R-:W-:Y:S01]  /*6d50*/  PRMT R59, R44, 0x8880, RZ ;  /* 0x000088802c3b7816 */ /* 0x000fe200000000ff */
[C---:B-1----:R-:W-:Y:S02]  /*6d60*/  IMAD R4, R38.reuse, R4, RZ ;  /* 0x0000000426047224 */ /* 0x042fe400078e02ff */
[----:B------:R-:W-:Y:S01]  /*6d70*/  UPRMT UR4, UR45, 0x654, UR4 ;  /* 0x000006542d047896 */ /* 0x000fe20008000004 */
[C---:B------:R-:W-:Y:S01]  /*6d80*/  IMAD R5, R38.reuse, R5, RZ ;  /* 0x0000000526057224 */ /* 0x040fe200078e02ff */
[----:B------:R-:W-:Y:S01]  /*6d90*/  SHF.R.S32.HI R43, RZ, 0x18, R51 ;  /* 0x00000018ff2b7819 */ /* 0x000fe20000011433 */
[----:B------:R-:W-:Y:S01]  /*6da0*/  IMAD R6, R38, R6, RZ ;  /* 0x0000000626067224 */ /* 0x000fe200078e02ff */
[----:B------:R-:W-:Y:S01]  /*6db0*/  SHF.L.U32 R51, R46, 0x8, RZ ;  /* 0x000000082e337819 */ /* 0x000fe200000006ff */
[----:B------:R-:W-:Y:S01]  /*6dc0*/  IMAD R4, R0, R40, R4 ;  /* 0x0000002800047224 */ /* 0x000fe200078e0204 */
[----:B------:R-:W-:Y:S01]  /*6dd0*/  MOV R0, R68 ;  /* 0x0000004400007202 */ /* 0x000fe20000000f00 */
[----:B------:R-:W-:Y:S01]  /*6de0*/  IMAD R7, R38, R7, RZ ;  /* 0x0000000726077224 */ /* 0x000fe200078e02ff */
[----:B------:R-:W-:Y:S01]  /*6df0*/  SHF.L.U32 R58, R44, 0x10, RZ ;  /* 0x000000102c3a7819 */ /* 0x000fe200000006ff */
[-C--:B------:R-:W-:Y:S01]  /*6e00*/  IMAD R5, R2, R40.reuse, R5 ;  /* 0x0000002802057224 */ /* 0x080fe200078e0205 */
[----:B------:R-:W-:Y:S01]  /*6e10*/  SYNCS.ARRIVE.TRANS64.RED.A1T0 RZ, [UR4], RZ ;  /* 0x000000ffffff79a7 */ /* 0x000fe20008100404 */
[----:B------:R-:W-:Y:S01]  /*6e20*/  IMAD R6, R3, R40, R6 ;  /* 0x0000002803067224 */ /* 0x000fe200078e0206 */
[----:B------:R-:W-:Y:S01]  /*6e30*/  SHF.R.S32.HI R2, RZ, 0x18, R67 ;  /* 0x00000018ff027819 */ /* 0x000fe20000011443 */
[C---:B------:R-:W-:Y:S01]  /*6e40*/  IMAD R8, R38.reuse, R8, RZ ;  /* 0x0000000826087224 */ /* 0x040fe200078e02ff */
[----:B------:R-:W-:Y:S01]  /*6e50*/  SHF.R.S32.HI R3, RZ, 0x18, R66 ;  /* 0x00000018ff037819 */ /* 0x000fe20000011442 */
[-C--:B------:R-:W-:Y:S01]  /*6e60*/  IMAD R7, R39, R40.reuse, R7 ;  /* 0x0000002827077224 */ /* 0x080fe200078e0207 */
[----:B------:R-:W-:Y:S01]  /*6e70*/  MOV R39, R65 ;  /* 0x0000004100277202 */ /* 0x000fe20000000f00 */
[----:B------:R-:W-:Y:S01]  /*6e80*/  IMAD R9, R38, R9, RZ ;  /* 0x0000000926097224 */ /* 0x000fe200078e02ff */
[C---:B------:R-:W-:Y:S01]  /*6e90*/  PRMT R56, R45.reuse, 0x8880, RZ ;  /* 0x000088802d387816 */ /* 0x040fe200000000ff */
[----:B------:R-:W-:Y:S01]  /*6ea0*/  IMAD R8, R0, R40, R8 ;  /* 0x0000002800087224 */ /* 0x000fe200078e0208 */
[----:B------:R-:W-:Y:S01]  /*6eb0*/  SHF.L.U32 R55, R45, 0x10, RZ ;  /* 0x000000102d377819 */ /* 0x000fe200000006ff */
[----:B------:R-:W-:Y:S01]  /*6ec0*/  IMAD R10, R38, R10, RZ ;  /* 0x0000000a260a7224 */ /* 0x000fe200078e02ff */
[----:B------:R-:W-:Y:S01]  /*6ed0*/  PRMT R53, R46, 0x8880, RZ ;  /* 0x000088802e357816 */ /* 0x000fe200000000ff */
[----:B------:R-:W-:Y:S01]  /*6ee0*/  IMAD R9, R2, R40, R9 ;  /* 0x0000002802097224 */ /* 0x000fe200078e0209 */
[----:B------:R-:W-:Y:S01]  /*6ef0*/  SHF.R.S32.HI R45, RZ, 0x18, R45 ;  /* 0x00000018ff2d7819 */ /* 0x000fe2000001142d */
[----:B------:R-:W-:Y:S01]  /*6f00*/  IMAD R0, R38, R20, RZ ;  /* 0x0000001426007224 */ /* 0x000fe200078e02ff */
[----:B------:R-:W-:Y:S01]  /*6f10*/  SHF.L.U32 R52, R46, 0x10, RZ ;  /* 0x000000102e347819 */ /* 0x000fe200000006ff */
[C---:B------:R-:W-:Y:S01]  /*6f20*/  IMAD R11, R38.reuse, R11, RZ ;  /* 0x0000000b260b7224 */ /* 0x040fe200078e02ff */
[C---:B------:R-:W-:Y:S01]  /*6f30*/  PRMT R50, R47.reuse, 0x8880, RZ ;  /* 0x000088802f327816 */ /* 0x040fe200000000ff */
[C---:B------:R-:W-:Y:S01]  /*6f40*/  IMAD R2, R38.reuse, R21, RZ ;  /* 0x0000001526027224 */ /* 0x040fe200078e02ff */
[----:B------:R-:W-:Y:S01]  /*6f50*/  SHF.R.S32.HI R46, RZ, 0x18, R46 ;  /* 0x00000018ff2e7819 */ /* 0x000fe2000001142e */
[C---:B------:R-:W-:Y:S01]  /*6f60*/  IMAD R20, R38.reuse, R24, RZ ;  /* 0x0000001826147224 */ /* 0x040fe200078e02ff */
[----:B------:R-:W-:Y:S01]  /*6f70*/  SHF.L.U32 R49, R47, 0x10, RZ ;  /* 0x000000102f317819 */ /* 0x000fe200000006ff */
[C---:B------:R-:W-:Y:S01]  /*6f80*/  IMAD R21, R38.reuse, R25, RZ ;  /* 0x0000001926157224 */ /* 0x040fe200078e02ff */
[----:B------:R-:W-:Y:S01]  /*6f90*/  SHF.R.S32.HI R47, RZ, 0x18, R47 ;  /* 0x00000018ff2f7819 */ /* 0x000fe2000001142f */
[----:B------:R-:W-:Y:S01]  /*6fa0*/  IMAD R24, R38, R28, RZ ;  /* 0x0000001c26187224 */ /* 0x000fe200078e02ff */
[----:B------:R-:W-:Y:S01]  /*6fb0*/  SHF.L.U32 R57, R44, 0x8, RZ ;  /* 0x000000082c397819 */ /* 0x000fe200000006ff */
[----:B------:R-:W-:Y:S01]  /*6fc0*/  IMAD R10, R3, R40, R10 ;  /* 0x00000028030a7224 */ /* 0x000fe200078e020a */
[----:B------:R-:W-:Y:S01]  /*6fd0*/  SHF.R.S32.HI R44, RZ, 0x18, R44 ;  /* 0x00000018ff2c7819 */ /* 0x000fe2000001142c */
[----:B------:R-:W-:Y:S01]  /*6fe0*/  IMAD R12, R38, R12, RZ ;  /* 0x0000000c260c7224 */ /* 0x000fe200078e02ff */
[----:B------:R-:W-:Y:S01]  /*6ff0*/  IADD3 R36, PT, PT, R36, 0x1, RZ ;  /* 0x0000000124247810 */ /* 0x000fe20007ffe0ff */
[C---:B------:R-:W-:Y:S02]  /*7000*/  IMAD R25, R38.reuse, R29, RZ ;  /* 0x0000001d26197224 */ /* 0x040fe400078e02ff */
[C---:B------:R-:W-:Y:S01]  /*7010*/  IMAD R28, R38.reuse, R32, RZ ;  /* 0x00000020261c7224 */ /* 0x040fe200078e02ff */
[----:B------:R-:W-:Y:S01]  /*7020*/  SHF.R.S32.HI R32, RZ, 0x18, R64 ;  /* 0x00000018ff207819 */ /* 0x000fe20000011440 */
[C---:B------:R-:W-:Y:S01]  /*7030*/  IMAD R29, R38.reuse, R33, RZ ;  /* 0x00000021261d7224 */ /* 0x040fe200078e02ff */
[----:B------:R-:W-:Y:S01]  /*7040*/  I2IP.S8.S32.SAT R33, R7, R6, RZ ;  /* 0x0000000607217239 */ /* 0x000fe200000014ff */
[----:B------:R-:W-:Y:S01]  /*7050*/  IMAD R11, R41, R40, R11 ;  /* 0x00000028290b7224 */ /* 0x000fe200078e020b */
[----:B------:R-:W-:Y:S01]  /*7060*/  SHF.R.S32.HI R6, RZ, 0x18, R63 ;  /* 0x00000018ff067819 */ /* 0x000fe2000001143f */
[C---:B------:R-:W-:Y:S01]  /*7070*/  IMAD R13, R38.reuse, R13, RZ ;  /* 0x0000000d260d7224 */ /* 0x040fe200078e02ff */
[----:B------:R-:W-:Y:S01]  /*7080*/  MOV R7, R62 ;  /* 0x0000003e00077202 */ /* 0x000fe20000000f00 */
[C---:B------:R-:W-:Y:S02]  /*7090*/  IMAD R14, R38.reuse, R14, RZ ;  /* 0x0000000e260e7224 */ /* 0x040fe400078e02ff */
[C---:B------:R-:W-:Y:S02]  /*70a0*/  IMAD R3, R38.reuse, R22, RZ ;  /* 0x0000001626037224 */ /* 0x040fe400078e02ff */
[----:B------:R-:W-:Y:S02]  /*70b0*/  IMAD R12, R39, R40, R12 ;  /* 0x00000028270c7224 */ /* 0x000fe400078e020c */
[C---:B------:R-:W-:Y:S02]  /*70c0*/  IMAD R22, R38.reuse, R26, RZ ;  /* 0x0000001a26167224 */ /* 0x040fe400078e02ff */
[C---:B------:R-:W-:Y:S02]  /*70d0*/  IMAD R15, R38.reuse, R15, RZ ;  /* 0x0000000f260f7224 */ /* 0x040fe400078e02ff */
[----:B------:R-:W-:Y:S02]  /*70e0*/  IMAD R26, R38, R30, RZ ;  /* 0x0000001e261a7224 */ /* 0x000fe400078e02ff */
[----:B------:R-:W-:Y:S02]  /*70f0*/  IMAD R13, R32, R40, R13 ;  /* 0x00000028200d7224 */ /* 0x000fe400078e020d */
[C---:B------:R-:W-:Y:S01]  /*7100*/  IMAD R30, R38.reuse, R34, RZ ;  /* 0x00000022261e7224 */ /* 0x040fe200078e02ff */
[----:B------:R-:W-:Y:S01]  /*7110*/  I2IP.S8.S32.SAT R34, R11, R10, RZ ;  /* 0x0000000a0b227239 */ /* 0x000fe200000014ff */
[----:B------:R-:W-:Y:S01]  /*7120*/  IMAD R16, R38, R16, RZ ;  /* 0x0000001026107224 */ /* 0x000fe200078e02ff */
[----:B------:R-:W-:Y:S01]  /*7130*/  SHF.R.S32.HI R10, RZ, 0x18, R61 ;  /* 0x00000018ff0a7819 */ /* 0x000fe2000001143d */
[----:B------:R-:W-:Y:S01]  /*7140*/  IMAD R14, R6, R40, R14 ;  /* 0x00000028060e7224 */ /* 0x000fe200078e020e */
[----:B------:R-:W-:Y:S01]  /*7150*/  I2IP.S8.S32.SAT R61, R9, R8, R34 ;  /* 0x00000008093d7239 */ /* 0x000fe20000001422 */
[----:B------:R-:W-:Y:S01]  /*7160*/  IMAD R17, R38, R17, RZ ;  /* 0x0000001126117224 */ /* 0x000fe200078e02ff */
[----:B------:R-:W-:Y:S01]  /*7170*/  SHF.R.S32.HI R11, RZ, 0x18, R60 ;  /* 0x00000018ff0b7819 */ /* 0x000fe2000001143c */
[----:B------:R-:W-:Y:S01]  /*7180*/  IMAD R15, R42, R40, R15 ;  /* 0x000000282a0f7224 */ /* 0x000fe200078e020f */
[----:B------:R-:W-:Y:S01]  /*7190*/  I2IP.S8.S32.SAT R60, R5, R4, R33 ;  /* 0x00000004053c7239 */ /* 0x000fe20000001421 */
[C---:B------:R-:W-:Y:S01]  /*71a0*/  IMAD R18, R38.reuse, R18, RZ ;  /* 0x0000001226127224 */ /* 0x040fe200078e02ff */
[----:B------:R-:W-:Y:S01]  /*71b0*/  SHF.R.S32.HI R5, RZ, 0x18, R58 ;  /* 0x00000018ff057819 */ /* 0x000fe2000001143a */
[----:B------:R-:W-:Y:S01]  /*71c0*/  IMAD R16, R7, R40, R16 ;  /* 0x0000002807107224 */ /* 0x000fe200078e0210 */
[----:B------:R-:W-:Y:S01]  /*71d0*/  I2IP.S8.S32.SAT R14, R15, R14, RZ ;  /* 0x0000000e0f0e7239 */ /* 0x000fe200000014ff */
[----:B------:R-:W-:Y:S01]  /*71e0*/  IMAD R19, R38, R19, RZ ;  /* 0x0000001326137224 */ /* 0x000fe200078e02ff */
[----:B------:R-:W-:Y:S01]  /*71f0*/  SHF.R.S32.HI R7, RZ, 0x18, R48 ;  /* 0x00000018ff077819 */ /* 0x000fe20000011430 */
[----:B------:R-:W-:Y:S01]  /*7200*/  IMAD R17, R10, R40, R17 ;  /* 0x000000280a117224 */ /* 0x000fe200078e0211 */
[----:B------:R-:W-:Y:S01]  /*7210*/  I2IP.S8.S32.SAT R62, R13, R12, R14 ;  /* 0x0000000c0d3e7239 */ /* 0x000fe2000000140e */
[-C--:B------:R-:W-:Y:S01]  /*7220*/  IMAD R18, R11, R40.reuse, R18 ;  /* 0x000000280b127224 */ /* 0x080fe200078e0212 */
[----:B------:R-:W-:Y:S01]  /*7230*/  SHF.R.S32.HI R6, RZ, 0x18, R57 ;  /* 0x00000018ff067819 */ /* 0x000fe20000011439 */
[----:B------:R-:W-:Y:S02]  /*7240*/  IMAD.MOV.U32 R4, RZ, RZ, R59 ;  /* 0x000000ffff047224 */ /* 0x000fe400078e003b */
[-C--:B------:R-:W-:Y:S02]  /*7250*/  IMAD R19, R43, R40.reuse, R19 ;  /* 0x000000282b137224 */ /* 0x080fe400078e0213 */
[----:B------:R-:W-:Y:S01]  /*7260*/  IMAD R0, R4, R40, R0 ;  /* 0x0000002804007224 */ /* 0x000fe200078e0200 */
[----:B------:R-:W-:Y:S01]  /*7270*/  MOV R4, R56 ;  /* 0x0000003800047202 */ /* 0x000fe20000000f00 */
[----:B------:R-:W-:Y:S01]  /*7280*/  IMAD R23, R38, R23, RZ ;  /* 0x0000001726177224 */ /* 0x000fe200078e02ff */
[----:B------:R-:W-:Y:S01]  /*7290*/  I2IP.S8.S32.SAT R18, R19, R18, RZ ;  /* 0x0000001213127239 */ /* 0x000fe200000014ff */
[-C--:B------:R-:W-:Y:S01]  /*72a0*/  IMAD R2, R5, R40.reuse, R2 ;  /* 0x0000002805027224 */ /* 0x080fe200078e0202 */
[----:B------:R-:W-:Y:S01]  /*72b0*/  SHF.R.S32.HI R5, RZ, 0x18, R55 ;  /* 0x00000018ff057819 */ /* 0x000fe20000011437 */
[----:B------:R-:W-:Y:S01]  /*72c0*/  IMAD R3, R6, R40, R3 ;  /* 0x0000002806037224 */ /* 0x000fe200078e0203 */
[----:B------:R-:W-:Y:S01]  /*72d0*/  I2IP.S8.S32.SAT R63, R17, R16, R18 ;  /* 0x00000010113f7239 */ /* 0x000fe20000001412 */
[-C--:B------:R-:W-:Y:S01]  /*72e0*/  IMAD R23, R44, R40.reuse, R23 ;  /* 0x000000282c177224 */ /* 0x080fe200078e0217 */
[----:B------:R-:W-:Y:S01]  /*72f0*/  SHF.R.S32.HI R6, RZ, 0x18, R54 ;  /* 0x00000018ff067819 */ /* 0x000fe20000011436 */
[-C--:B------:R-:W-:Y:S01]  /*7300*/  IMAD R20, R4, R40.reuse, R20 ;  /* 0x0000002804147224 */ /* 0x080fe200078e0214 */
[----:B------:R-:W-:Y:S01]  /*7310*/  MOV R4, R53 ;  /* 0x0000003500047202 */ /* 0x000fe20000000f00 */
[----:B------:R1:W-:Y:S01]  /*7320*/  STS.128 [R69+UR44+0x3200], R60 ;  /* 0x0032003c45007988 */ /* 0x0003e20008000c2c */
[----:B------:R-:W-:Y:S01]  /*7330*/  IMAD R27, R38, R27, RZ ;  /* 0x0000001b261b7224 */ /* 0x000fe200078e02ff */
[----:B------:R-:W-:Y:S01]  /*7340*/  I2IP.S8.S32.SAT R3, R23, R3, RZ ;  /* 0x0000000317037239 */ /* 0x000fe200000014ff */
[-C--:B------:R-:W-:Y:S01]  /*7350*/  IMAD R21, R5, R40.reuse, R21 ;  /* 0x0000002805157224 */ /* 0x080fe200078e0215 */
[----:B------:R-:W-:Y:S01]  /*7360*/  SHF.R.S32.HI R5, RZ, 0x18, R52 ;  /* 0x00000018ff057819 */ /* 0x000fe20000011434 */
[-C--:B------:R-:W-:Y:S01]  /*7370*/  IMAD R22, R6, R40.reuse, R22 ;  /* 0x0000002806167224 */ /* 0x080fe200078e0216 */
[----:B------:R-:W-:Y:S01]  /*7380*/  SHF.R.S32.HI R6, RZ, 0x18, R49 ;  /* 0x00000018ff067819 */ /* 0x000fe20000011431 */
[-C--:B------:R-:W-:Y:S02]  /*7390*/  IMAD R27, R45, R40.reuse, R27 ;  /* 0x000000282d1b7224 */ /* 0x080fe400078e021b */
[-C--:B------:R-:W-:Y:S01]  /*73a0*/  IMAD R24, R4, R40.reuse, R24 ;  /* 0x0000002804187224 */ /* 0x080fe200078e0218 */
[----:B------:R-:W-:Y:S01]  /*73b0*/  SHF.R.S32.HI R4, RZ, 0x18, R51 ;  /* 0x00000018ff047819 */ /* 0x000fe20000011433 */
[----:B------:R-:W-:Y:S01]  /*73c0*/  IMAD R25, R5, R40, R25 ;  /* 0x0000002805197224 */ /* 0x000fe200078e0219 */
[----:B------:R-:W-:Y:S01]  /*73d0*/  MOV R5, R50 ;  /* 0x0000003200057202 */ /* 0x000fe20000000f00 */
[----:B------:R-:W-:Y:S02]  /*73e0*/  IMAD R31, R38, R31, RZ ;  /* 0x0000001f261f7224 */ /* 0x000fe400078e02ff */
[----:B------:R-:W-:Y:S01]  /*73f0*/  IMAD R26, R4, R40, R26 ;  /* 0x00000028041a7224 */ /* 0x000fe200078e021a */
[----:B------:R-:W-:Y:S01]  /*7400*/  I2IP.S8.S32.SAT R4, R2, R0, R3 ;  /* 0x0000000002047239 */ /* 0x000fe20000001403 */
[-C--:B------:R-:W-:Y:S02]  /*7410*/  IMAD R31, R46, R40.reuse, R31 ;  /* 0x000000282e1f7224 */ /* 0x080fe400078e021f */
[----:B------:R-:W-:Y:S01]  /*7420*/  IMAD R28, R5, R40, R28 ;  /* 0x00000028051c7224 */ /* 0x000fe200078e021c */
[----:B------:R-:W-:Y:S01]  /*7430*/  I2IP.S8.S32.SAT R5, R27, R22, RZ ;  /* 0x000000161b057239 */ /* 0x000fe200000014ff */
[----:B------:R-:W-:Y:S01]  /*7440*/  IMAD R29, R6, R40, R29 ;  /* 0x00000028061d7224 */ /* 0x000fe200078e021d */
[----:B------:R-:W-:Y:S01]  /*7450*/  I2IP.S8.S32.SAT R6, R31, R26, RZ ;  /* 0x0000001a1f067239 */ /* 0x000fe200000014ff */
[----:B------:R-:W-:Y:S01]  /*7460*/  IMAD R35, R38, R35, RZ ;  /* 0x0000002326237224 */ /* 0x000fe200078e02ff */
[----:B------:R-:W-:Y:S01]  /*7470*/  I2IP.S8.S32.SAT R5, R21, R20, R5 ;  /* 0x0000001415057239 */ /* 0x000fe20000001405 */
[----:B------:R-:W-:Y:S01]  /*7480*/  IMAD R30, R7, R40, R30 ;  /* 0x00000028071e7224 */ /* 0x000fe200078e021e */
[----:B------:R-:W-:Y:S01]  /*7490*/  I2IP.S8.S32.SAT R6, R25, R24, R6 ;  /* 0x0000001819067239 */ /* 0x000fe20000001406 */
[----:B------:R-:W-:Y:S05]  /*74a0*/  IMAD R35, R47, R40, R35 ;  /* 0x000000282f237224 */ /* 0x000fea00078e0223 */
[----:B------:R-:W-:Y:S04]  /*74b0*/  I2IP.S8.S32.SAT R7, R35, R30, RZ ;  /* 0x0000001e23077239 */ /* 0x000fe800000014ff */
[----:B------:R-:W-:Y:S05]  /*74c0*/  I2IP.S8.S32.SAT R7, R29, R28, R7 ;  /* 0x0000001c1d077239 */ /* 0x000fea0000001407 */
        /* <DEDUP_REMOVED lines=10> */
[----:B------:R-:W-:Y:S02]  /*7570*/  UIADD3 UR9, UPT, UPT, UR49, 0x40, URZ ;  /* 0x0000004031097890 */ /* 0x000fe4000fffe0ff */
[----:B------:R-:W-:Y:S01]  /*7580*/  UIADD3 UR8, UPT, UPT, UR44, 0x3200, URZ ;  /* 0x000032002c087890 */ /* 0x000fe2000fffe0ff */
[----:B------:R-:W-:Y:S01]  /*7590*/  UMOV UR10, UR50 ;  /* 0x00000032000a7c82 */ /* 0x000fe20008000000 */
[----:B------:R-:W-:Y:S01]  /*75a0*/  UMOV UR11, UR36 ;  /* 0x00000024000b7c82 */ /* 0x000fe20008000000 */
[----:B--2---:R-:W-:Y:S04]  /*75b0*/  UIADD3 UR4, UP0, UPT, UR6, 0x680, URZ ;  /* 0x0000068006047890 */ /* 0x004fe8000ff1e0ff */
[----:B------:R-:W-:Y:S09]  /*75c0*/  UIADD3.X UR5, UPT, UPT, URZ, UR7, URZ, UP0, !UPT ;  /* 0x00000007ff057290 */ /* 0x000ff200087fe4ff */
[----:B------:R2:W-:Y:S01]  /*75d0*/  UTMASTG.3D [UR8], [UR4] ;  /* 0x00000008040073b5 */ /* 0x0005e20008010000 */
[----:B------:R0:W-:Y:S01]  /*75e0*/  UTMACMDFLUSH ;  /* 0x00000000000079b7 */ /* 0x0001e20000000000 */
[----:B--2---:R-:W-:Y:S04]  /*75f0*/  DEPBAR.LE SB0, 0x1 ;  /* 0x000080400000791a */ /* 0x004fe80000000000 */
.L_x_109:
[----:B------:R-:W-:Y:S05]  /*7600*/  BSYNC.RECONVERGENT B0 ;  /* 0x0000000000007941 */ /* 0x000fea0003800200 */
.L_x_108:
[----:B------:R-:W-:Y:S01]  /*7610*/  R2UR UR4, R76 ;  /* 0x000000004c0472ca */ /* 0x000fe200000e0000 */
[----:B------:R-:W-:Y:S01]  /*7620*/  BAR.SYNC.DEFER_BLOCKING 0x1, 0x80 ;  /* 0x0042000000007b1d */ /* 0x000fe20000010000 */
[----:B------:R-:W-:Y:S01]  /*7630*/  ISETP.NE.AND P0, PT, R78, 0x2, PT ;  /* 0x000000024e00780c */ /* 0x000fe20003f05270 */
[----:B------:R-:W-:Y:S01]  /*7640*/  UISETP.NE.AND UP0, UPT, UR46, URZ, UPT ;  /* 0x000000ff2e00728c */ /* 0x000fe2000bf05270 */
[----:B------:R-:W-:Y:S01]  /*7650*/  ISETP.NE.AND P1, PT, R36, 0x4, PT ;  /* 0x000000042400780c */ /* 0x000fe20003f25270 */
[----:B------:R-:W-:Y:S01]  /*7660*/  UIADD3 UR26, UPT, UPT, UR37, UR63, URZ ;  /* 0x0000003f251a7290 */ /* 0x000fe2000fffe0ff */
[----:B------:R-:W-:Y:S02]  /*7670*/  SEL R2, RZ, 0x1, P0 ;  /* 0x00000001ff027807 */ /* 0x000fe40000000000 */
[----:B------:R-:W-:Y:S02]  /*7680*/  SEL R0, RZ, 0x1, P1 ;  /* 0x00000001ff007807 */ /* 0x000fe40000800000 */
[----:B------:R-:W-:Y:S02]  /*7690*/  LOP3.LUT R82, R82, R2, RZ, 0x3c, !PT ;  /* 0x0000000252527212 */ /* 0x000fe400078e3cff */
[----:B------:R-:W-:Y:S01]  /*76a0*/  LOP3.LUT R83, R83, R0, RZ, 0x3c, !PT ;  /* 0x0000000053537212 */ /* 0x000fe200078e3cff */
[----:B------:R-:W-:Y:S01]  /*76b0*/  UIADD3 UR20, UPT, UPT, UR38, UR4, URZ ;  /* 0x0000000426147290 */ /* 0x000fe2000fffe0ff */
[----:B------:R-:W-:Y:S02]  /*76c0*/  SEL R78, R78, RZ, P0 ;  /* 0x000000ff4e4e7207 */ /* 0x000fe40000000000 */
[----:B------:R-:W-:Y:S01]  /*76d0*/  SEL R36, R36, RZ, P1 ;  /* 0x000000ff24247207 */ /* 0x000fe20000800000 */
[----:B------:R-:W-:Y:S01]  /*76e0*/  UMOV UR36, UR59 ;  /* 0x0000003b00247c82 */ /* 0x000fe20008000000 */
[----:B------:R-:W-:Y:S07]  /*76f0*/  BRA.U UP0, `(.L_x_110) ;  /* 0xffffffd500787547 */ /* 0x000fee000b83ffff */
[----:B------:R-:W-:Y:S05]  /*7700*/  EXIT ;  /* 0x000000000000794d */ /* 0x000fea0003800000 */
.L_x_24:
[----:B---3--:R3:W4:Y:S02]  /*7710*/  SYNCS.PHASECHK.TRANS64.TRYWAIT P0, [R0+URZ+0xd0], R2 ;  /* 0x0000d002000075a7 */ /* 0x00872400080011ff */
[----:B----4-:R-:W-:Y:S05]  /*7720*/  @!P0 NANOSLEEP.SYNCS 0x989680 ;  /* 0x009896800000895d */ /* 0x010fea0003900000 */
[----:B------:R-:W4:Y:S02]  /*7730*/  @!P0 SYNCS.PHASECHK.TRANS64 P0, [R0+URZ+0xd0], R2 ;  /* 0x0000d002000085a7 */ /* 0x000f2400080010ff */
[----:B----4-:R-:W-:Y:S05]  /*7740*/  @!P0 BRA `(.L_x_24) ;  /* 0xfffffffc00f08947 */ /* 0x010fea000383ffff */
[----:B------:R-:W-:Y:S05]  /*7750*/  BRA `(.L_x_111) ;  /* 0xffffffa0002c7947 */ /* 0x000fea000383ffff */
.L_x_27:
[----:B--2---:R-:W-:-:S07]  /*7760*/  MOV R0, UR33 ;  /* 0x0000002100007c02 */ /* 0x004fce0008000f00 */
.L_x_112:
[----:B--2---:R2:W3:Y:S02]  /*7770*/  SYNCS.PHASECHK.TRANS64.TRYWAIT P0, [R0+URZ+0x18], R3 ;  /* 0x00001803000075a7 */ /* 0x0044e400080011ff */
[----:B---3--:R-:W-:Y:S05]  /*7780*/  @!P0 NANOSLEEP.SYNCS 0x989680 ;  /* 0x009896800000895d */ /* 0x008fea0003900000 */
[----:B------:R-:W3:Y:S02]  /*7790*/  @!P0 SYNCS.PHASECHK.TRANS64 P0, [R0+URZ+0x18], R3 ;  /* 0x00001803000085a7 */ /* 0x000ee400080010ff */
[----:B---3--:R-:W-:Y:S05]  /*77a0*/  @!P0 BRA `(.L_x_112) ;  /* 0xfffffffc00f08947 */ /* 0x008fea000383ffff */
[----:B------:R-:W-:Y:S05]  /*77b0*/  BRA `(.L_x_26) ;  /* 0xffffffa000747947 */ /* 0x000fea000383ffff */
.L_x_34:
[----:B-1----:R-:W-:-:S07]  /*77c0*/  MOV R0, UR17 ;  /* 0x0000001100007c02 */ /* 0x002fce0008000f00 */
.L_x_113:
[----:B-1----:R1:W2:Y:S02]  /*77d0*/  SYNCS.PHASECHK.TRANS64.TRYWAIT P0, [R0+URZ+0x18], R3 ;  /* 0x00001803000075a7 */ /* 0x0022a400080011ff */
[----:B--2---:R-:W-:Y:S05]  /*77e0*/  @!P0 NANOSLEEP.SYNCS 0x989680 ;  /* 0x009896800000895d */ /* 0x004fea0003900000 */
[----:B------:R-:W2:Y:S02]  /*77f0*/  @!P0 SYNCS.PHASECHK.TRANS64 P0, [R0+URZ+0x18], R3 ;  /* 0x00001803000085a7 */ /* 0x000ea400080010ff */
[----:B--2---:R-:W-:Y:S05]  /*7800*/  @!P0 BRA `(.L_x_113) ;  /* 0xfffffffc00f08947 */ /* 0x004fea000383ffff */
[----:B------:R-:W-:Y:S05]  /*7810*/  BRA `(.L_x_33) ;  /* 0xffffffa400307947 */ /* 0x000fea000383ffff */
.L_x_39:
[----:B-1----:R1:W2:Y:S02]  /*7820*/  SYNCS.PHASECHK.TRANS64.TRYWAIT P0, [R3+URZ+0x60], R0 ;  /* 0x00006000030075a7 */ /* 0x0022a400080011ff */
[----:B--2---:R-:W-:Y:S05]  /*7830*/  @!P0 NANOSLEEP.SYNCS 0x989680 ;  /* 0x009896800000895d */ /* 0x004fea0003900000 */
[----:B------:R-:W2:Y:S02]  /*7840*/  @!P0 SYNCS.PHASECHK.TRANS64 P0, [R3+URZ+0x60], R0 ;  /* 0x00006000030085a7 */ /* 0x000ea400080010ff */
[----:B--2---:R-:W-:Y:S05]  /*7850*/  @!P0 BRA `(.L_x_39) ;  /* 0xfffffffc00f08947 */ /* 0x004fea000383ffff */
[----:B------:R-:W-:Y:S05]  /*7860*/  BRA `(.L_x_114) ;  /* 0xffffffa400d47947 */ /* 0x000fea000383ffff */
.L_x_43:
[----:B------:R-:W-:-:S07]  /*7870*/  MOV R0, UR4 ;  /* 0x0000000400007c02 */ /* 0x000fce0008000f00 */
.L_x_115:
[----:B-1----:R1:W2:Y:S02]  /*7880*/  SYNCS.PHASECHK.TRANS64.TRYWAIT P0, [R0+URZ], R2 ;  /* 0x00000002000075a7 */ /* 0x0022a400080011ff */
[----:B--2---:R-:W-:Y:S05]  /*7890*/  @!P0 NANOSLEEP.SYNCS 0x989680 ;  /* 0x009896800000895d */ /* 0x004fea0003900000 */
[----:B------:R-:W2:Y:S02]  /*78a0*/  @!P0 SYNCS.PHASECHK.TRANS64 P0, [R0+URZ], R2 ;  /* 0x00000002000085a7 */ /* 0x000ea400080010ff */
[----:B--2---:R-:W-:Y:S05]  /*78b0*/  @!P0 BRA `(.L_x_115) ;  /* 0xfffffffc00f08947 */ /* 0x004fea000383ffff */
[----:B------:R-:W-:Y:S05]  /*78c0*/  BRA `(.L_x_116) ;  /* 0xffffffac007c7947 */ /* 0x000fea000383ffff */
.L_x_44:
[----:B------:R-:W-:-:S07]  /*78d0*/  MOV R0, UR5 ;  /* 0x0000000500007c02 */ /* 0x000fce0008000f00 */
.L_x_117:
[----:B-1----:R1:W2:Y:S02]  /*78e0*/  SYNCS.PHASECHK.TRANS64.TRYWAIT P0, [R0+URZ], R2 ;  /* 0x00000002000075a7 */ /* 0x0022a400080011ff */
[----:B--2---:R-:W-:Y:S05]  /*78f0*/  @!P0 NANOSLEEP.SYNCS 0x989680 ;  /* 0x009896800000895d */ /* 0x004fea0003900000 */
[----:B------:R-:W2:Y:S02]  /*7900*/  @!P0 SYNCS.PHASECHK.TRANS64 P0, [R0+URZ], R2 ;  /* 0x00000002000085a7 */ /* 0x000ea400080010ff */
[----:B--2---:R-:W-:Y:S05]  /*7910*/  @!P0 BRA `(.L_x_117) ;  /* 0xfffffffc00f08947 */ /* 0x004fea000383ffff */
[----:B------:R-:W-:Y:S05]  /*7920*/  BRA `(.L_x_118) ;  /* 0xffffffac00887947 */ /* 0x000fea000383ffff */
.L_x_47:
[----:B--2---:R2:W3:Y:S02]  /*7930*/  SYNCS.PHASECHK.TRANS64.TRYWAIT P0, [R2+URZ+0xc0], R4 ;  /* 0x0000c004020075a7 */ /* 0x0044e400080011ff */
[----:B---3--:R-:W-:Y:S05]  /*7940*/  @!P0 NANOSLEEP.SYNCS 0x989680 ;  /* 0x009896800000895d */ /* 0x008fea0003900000 */
[----:B------:R-:W3:Y:S02]  /*7950*/  @!P0 SYNCS.PHASECHK.TRANS64 P0, [R2+URZ+0xc0], R4 ;  /* 0x0000c004020085a7 */ /* 0x000ee400080010ff */
[----:B---3--:R-:W-:Y:S05]  /*7960*/  @!P0 BRA `(.L_x_47) ;  /* 0xfffffffc00f08947 */ /* 0x008fea000383ffff */
[----:B------:R-:W-:Y:S05]  /*7970*/  BRA `(.L_x_119) ;  /* 0xffffffac00e47947 */ /* 0x000fea000383ffff */
.L_x_48:
[----:B------:R-:W-:-:S07]  /*7980*/  MOV R2, UR4 ;  /* 0x0000000400027c02 */ /* 0x000fce0008000f00 */
.L_x_120:
[----:B--2---:R2:W3:Y:S02]  /*7990*/  SYNCS.PHASECHK.TRANS64.TRYWAIT P0, [R2+URZ+0x70], R5 ;  /* 0x00007005020075a7 */ /* 0x0044e400080011ff */
[----:B---3--:R-:W-:Y:S05]  /*79a0*/  @!P0 NANOSLEEP.SYNCS 0x989680 ;  /* 0x009896800000895d */ /* 0x008fea0003900000 */
[----:B------:R-:W3:Y:S02]  /*79b0*/  @!P0 SYNCS.PHASECHK.TRANS64 P0, [R2+URZ+0x70], R5 ;  /* 0x00007005020085a7 */ /* 0x000ee400080010ff */
[----:B---3--:R-:W-:Y:S05]  /*79c0*/  @!P0 BRA `(.L_x_120) ;  /* 0xfffffffc00f08947 */ /* 0x008fea000383ffff */
[----:B------:R-:W-:Y:S05]  /*79d0*/  BRA `(.L_x_121) ;  /* 0xffffffac00f47947 */ /* 0x000fea000383ffff */
.L_x_49:
[----:B--2---:R2:W3:Y:S02]  /*79e0*/  SYNCS.PHASECHK.TRANS64.TRYWAIT P1, [R2+URZ+0x60], R4 ;  /* 0x00006004020075a7 */ /* 0x0044e400080211ff */
[----:B---3--:R-:W-:Y:S05]  /*79f0*/  @!P1 NANOSLEEP.SYNCS 0x989680 ;  /* 0x009896800000995d */ /* 0x008fea0003900000 */
[----:B------:R-:W3:Y:S02]  /*7a00*/  @!P1 SYNCS.PHASECHK.TRANS64 P1, [R2+URZ+0x60], R4 ;  /* 0x00006004020095a7 */ /* 0x000ee400080210ff */
[----:B---3--:R-:W-:Y:S05]  /*7a10*/  @!P1 BRA `(.L_x_49) ;  /* 0xfffffffc00f09947 */ /* 0x008fea000383ffff */
[----:B------:R-:W-:Y:S05]  /*7a20*/  BRA `(.L_x_122) ;  /* 0xffffffb000247947 */ /* 0x000fea000383ffff */
.L_x_52:
[----:B------:R-:W-:-:S07]  /*7a30*/  MOV R0, UR4 ;  /* 0x0000000400007c02 */ /* 0x000fce0008000f00 */
.L_x_123:
[----:B--2---:R2:W3:Y:S02]  /*7a40*/  SYNCS.PHASECHK.TRANS64.TRYWAIT P0, [R0+URZ+0x70], R2 ;  /* 0x00007002000075a7 */ /* 0x0044e400080011ff */
[----:B---3--:R-:W-:Y:S05]  /*7a50*/  @!P0 NANOSLEEP.SYNCS 0x989680 ;  /* 0x009896800000895d */ /* 0x008fea0003900000 */
[----:B------:R-:W3:Y:S02]  /*7a60*/  @!P0 SYNCS.PHASECHK.TRANS64 P0, [R0+URZ+0x70], R2 ;  /* 0x00007002000085a7 */ /* 0x000ee400080010ff */
[----:B---3--:R-:W-:Y:S05]  /*7a70*/  @!P0 BRA `(.L_x_123) ;  /* 0xfffffffc00f08947 */ /* 0x008fea000383ffff */
[----:B------:R-:W-:Y:S05]  /*7a80*/  BRA `(.L_x_51) ;  /* 0xffffffb000787947 */ /* 0x000fea000383ffff */
.L_x_59:
[----:B-1----:R1:W2:Y:S02]  /*7a90*/  SYNCS.PHASECHK.TRANS64.TRYWAIT P1, [R0+URZ+0x60], R2 ;  /* 0x00006002000075a7 */ /* 0x0022a400080211ff */
[----:B--2---:R-:W-:Y:S05]  /*7aa0*/  @!P1 NANOSLEEP.SYNCS 0x989680 ;  /* 0x009896800000995d */ /* 0x004fea0003900000 */
[----:B------:R-:W2:Y:S02]  /*7ab0*/  @!P1 SYNCS.PHASECHK.TRANS64 P1, [R0+URZ+0x60], R2 ;  /* 0x00006002000095a7 */ /* 0x000ea400080210ff */
[----:B--2---:R-:W-:Y:S05]  /*7ac0*/  @!P1 BRA `(.L_x_59) ;  /* 0xfffffffc00f09947 */ /* 0x004fea000383ffff */
[----:B------:R-:W-:Y:S05]  /*7ad0*/  BRA `(.L_x_124) ;  /* 0xffffffb400d47947 */ /* 0x000fea000383ffff */
.L_x_60:
[----:B------:R-:W-:-:S07]  /*7ae0*/  MOV R2, UR19 ;  /* 0x0000001300027c02 */ /* 0x000fce0008000f00 */
.L_x_125:
[----:B-1----:R1:W2:Y:S02]  /*7af0*/  SYNCS.PHASECHK.TRANS64.TRYWAIT P0, [R2+URZ+0xa0], R0 ;  /* 0x0000a000020075a7 */ /* 0x0022a400080011ff */
[----:B--2---:R-:W-:Y:S05]  /*7b00*/  @!P0 NANOSLEEP.SYNCS 0x989680 ;  /* 0x009896800000895d */ /* 0x004fea0003900000 */
[----:B------:R-:W2:Y:S02]  /*7b10*/  @!P0 SYNCS.PHASECHK.TRANS64 P0, [R2+URZ+0xa0], R0 ;  /* 0x0000a000020085a7 */ /* 0x000ea400080010ff */
[----:B--2---:R-:W-:Y:S05]  /*7b20*/  @!P0 BRA `(.L_x_125) ;  /* 0xfffffffc00f08947 */ /* 0x004fea000383ffff */
[----:B------:R-:W-:Y:S05]  /*7b30*/  BRA `(.L_x_126) ;  /* 0xffffffb800087947 */ /* 0x000fea000383ffff */
.L_x_63:
[----:B------:R-:W-:Y:S07]  /*7b40*/  MOV R0, UR6 ;  /* 0x0000000600007c02 */ /* 0x000fee0008000f00 */
.L_x_127:
[----:B-1----:R1:W2:Y:S02]  /*7b50*/  SYNCS.PHASECHK.TRANS64.TRYWAIT P0, [R0+URZ], R2 ;  /* 0x00000002000075a7 */ /* 0x0022a400080011ff */
[----:B--2---:R-:W-:Y:S05]  /*7b60*/  @!P0 NANOSLEEP.SYNCS 0x989680 ;  /* 0x009896800000895d */ /* 0x004fea0003900000 */
[----:B------:R-:W2:Y:S02]  /*7b70*/  @!P0 SYNCS.PHASECHK.TRANS64 P0, [R0+URZ], R2 ;  /* 0x00000002000085a7 */ /* 0x000ea400080010ff */
[----:B--2---:R-:W-:Y:S05]  /*7b80*/  @!P0 BRA `(.L_x_127) ;  /* 0xfffffffc00f08947 */ /* 0x004fea000383ffff */
[----:B------:R-:W-:Y:S05]  /*7b90*/  BRA `(.L_x_62) ;  /* 0xffffffb800407947 */ /* 0x000fea000383ffff */
.L_x_66:
[----:B------:R-:W-:-:S07]  /*7ba0*/  MOV R0, UR4 ;  /* 0x0000000400007c02 */ /* 0x000fce0008000f00 */
.L_x_128:
[----:B--2---:R2:W4:Y:S02]  /*7bb0*/  SYNCS.PHASECHK.TRANS64.TRYWAIT P0, [R0+URZ], R2 ;  /* 0x00000002000075a7 */ /* 0x00452400080011ff */
[----:B----4-:R-:W-:Y:S05]  /*7bc0*/  @!P0 NANOSLEEP.SYNCS 0x989680 ;  /* 0x009896800000895d */ /* 0x010fea0003900000 */
[----:B------:R-:W4:Y:S02]  /*7bd0*/  @!P0 SYNCS.PHASECHK.TRANS64 P0, [R0+URZ], R2 ;  /* 0x00000002000085a7 */ /* 0x000f2400080010ff */
[----:B----4-:R-:W-:Y:S05]  /*7be0*/  @!P0 BRA `(.L_x_128) ;  /* 0xfffffffc00f08947 */ /* 0x010fea000383ffff */
[----:B------:R-:W-:Y:S05]  /*7bf0*/  BRA `(.L_x_129) ;  /* 0xffffffb800e07947 */ /* 0x000fea000383ffff */
.L_x_67:
[----:B------:R-:W-:-:S07]  /*7c00*/  MOV R0, UR5 ;  /* 0x0000000500007c02 */ /* 0x000fce0008000f00 */
.L_x_130:
[----:B-1----:R1:W2:Y:S02]  /*7c10*/  SYNCS.PHASECHK.TRANS64.TRYWAIT P0, [R0+URZ], R3 ;  /* 0x00000003000075a7 */ /* 0x0022a400080011ff */
[----:B--2---:R-:W-:Y:S05]  /*7c20*/  @!P0 NANOSLEEP.SYNCS 0x989680 ;  /* 0x009896800000895d */ /* 0x004fea0003900000 */
[----:B------:R-:W2:Y:S02]  /*7c30*/  @!P0 SYNCS.PHASECHK.TRANS64 P0, [R0+URZ], R3 ;  /* 0x00000003000085a7 */ /* 0x000ea400080010ff */
[----:B--2---:R-:W-:Y:S05]  /*7c40*/  @!P0 BRA `(.L_x_130) ;  /* 0xfffffffc00f08947 */ /* 0x004fea000383ffff */
[----:B------:R-:W-:Y:S05]  /*7c50*/  BRA `(.L_x_131) ;  /* 0xffffffb800ec7947 */ /* 0x000fea000383ffff */
.L_x_68:
[----:B------:R-:W-:-:S07]  /*7c60*/  MOV R0, UR5 ;  /* 0x0000000500007c02 */ /* 0x000fce0008000f00 */
.L_x_132:
[----:B-1----:R1:W2:Y:S02]  /*7c70*/  SYNCS.PHASECHK.TRANS64.TRYWAIT P0, [R0+URZ], R3 ;  /* 0x00000003000075a7 */ /* 0x0022a400080011ff */
[----:B--2---:R-:W-:Y:S05]  /*7c80*/  @!P0 NANOSLEEP.SYNCS 0x989680 ;  /* 0x009896800000895d */ /* 0x004fea0003900000 */
[----:B------:R-:W2:Y:S02]  /*7c90*/  @!P0 SYNCS.PHASECHK.TRANS64 P0, [R0+URZ], R3 ;  /* 0x00000003000085a7 */ /* 0x000ea400080010ff */
[----:B--2---:R-:W-:Y:S05]  /*7ca0*/  @!P0 BRA `(.L_x_132) ;  /* 0xfffffffc00f08947 */ /* 0x004fea000383ffff */
[----:B------:R-:W-:Y:S05]  /*7cb0*/  BRA `(.L_x_133) ;  /* 0xffffffb800f87947 */ /* 0x000fea000383ffff */
.L_x_69:
[----:B-1----:R-:W-:-:S07]  /*7cc0*/  MOV R0, UR4 ;  /* 0x0000000400007c02 */ /* 0x002fce0008000f00 */
.L_x_134:
[----:B-1----:R1:W2:Y:S02]  /*7cd0*/  SYNCS.PHASECHK.TRANS64.TRYWAIT P0, [R0+URZ], R2 ;  /* 0x00000002000075a7 */ /* 0x0022a400080011ff */
[----:B--2---:R-:W-:Y:S05]  /*7ce0*/  @!P0 NANOSLEEP.SYNCS 0x989680 ;  /* 0x009896800000895d */ /* 0x004fea0003900000 */
[----:B------:R-:W2:Y:S02]  /*7cf0*/  @!P0 SYNCS.PHASECHK.TRANS64 P0, [R0+URZ], R2 ;  /* 0x00000002000085a7 */ /* 0x000ea400080010ff */
[----:B--2---:R-:W-:Y:S05]  /*7d00*/  @!P0 BRA `(.L_x_134) ;  /* 0xfffffffc00f08947 */ /* 0x004fea000383ffff */
[----:B------:R-:W-:Y:S05]  /*7d10*/  BRA `(.L_x_135) ;  /* 0xffffffbc00047947 */ /* 0x000fea000383ffff */
.L_x_74:
[----:B--2---:R2:W3:Y:S02]  /*7d20*/  SYNCS.PHASECHK.TRANS64.TRYWAIT P0, [R8+URZ+0x60], R0 ;  /* 0x00006000080075a7 */ /* 0x0044e400080011ff */
[----:B---3--:R-:W-:Y:S05]  /*7d30*/  @!P0 NANOSLEEP.SYNCS 0x989680 ;  /* 0x009896800000895d */ /* 0x008fea0003900000 */
[----:B------:R-:W3:Y:S02]  /*7d40*/  @!P0 SYNCS.PHASECHK.TRANS64 P0, [R8+URZ+0x60], R0 ;  /* 0x00006000080085a7 */ /* 0x000ee400080010ff */
[----:B---3--:R-:W-:Y:S05]  /*7d50*/  @!P0 BRA `(.L_x_74) ;  /* 0xfffffffc00f08947 */ /* 0x008fea000383ffff */
[----:B------:R-:W-:Y:S05]  /*7d60*/  BRA `(.L_x_136) ;  /* 0xffffffc000307947 */ /* 0x000fea000383ffff */
.L_x_77:
[----:B--2---:R-:W-:Y:S07]  /*7d70*/  MOV R0, UR21 ;  /* 0x0000001500007c02 */ /* 0x004fee0008000f00 */
.L_x_137:
[----:B--2---:R2:W3:Y:S02]  /*7d80*/  SYNCS.PHASECHK.TRANS64.TRYWAIT P1, [R0+URZ+0x58], R2 ;  /* 0x00005802000075a7 */ /* 0x0044e400080211ff */
[----:B---3--:R-:W-:Y:S05]  /*7d90*/  @!P1 NANOSLEEP.SYNCS 0x989680 ;  /* 0x009896800000995d */ /* 0x008fea0003900000 */
[----:B------:R-:W3:Y:S02]  /*7da0*/  @!P1 SYNCS.PHASECHK.TRANS64 P1, [R0+URZ+0x58], R2 ;  /* 0x00005802000095a7 */ /* 0x000ee400080210ff */
[----:B---3--:R-:W-:Y:S05]  /*7db0*/  @!P1 BRA `(.L_x_137) ;  /* 0xfffffffc00f09947 */ /* 0x008fea000383ffff */
[----:B------:R-:W-:Y:S05]  /*7dc0*/  BRA `(.L_x_76) ;  /* 0xffffffc400ac7947 */ /* 0x000fea000383ffff */
.L_x_80:
[----:B--2---:R-:W-:Y:S07]  /*7dd0*/  MOV R0, UR21 ;  /* 0x0000001500007c02 */ /* 0x004fee0008000f00 */
.L_x_138:
[----:B--2---:R2:W3:Y:S02]  /*7de0*/  SYNCS.PHASECHK.TRANS64.TRYWAIT P0, [R0+URZ+0x40], R4 ;  /* 0x00004004000075a7 */ /* 0x0044e400080011ff */
[----:B---3--:R-:W-:Y:S05]  /*7df0*/  @!P0 NANOSLEEP.SYNCS 0x989680 ;  /* 0x009896800000895d */ /* 0x008fea0003900000 */
[----:B------:R-:W3:Y:S02]  /*7e00*/  @!P0 SYNCS.PHASECHK.TRANS64 P0, [R0+URZ+0x40], R4 ;  /* 0x00004004000085a7 */ /* 0x000ee400080010ff */
[----:B---3--:R-:W-:Y:S05]  /*7e10*/  @!P0 BRA `(.L_x_138) ;  /* 0xfffffffc00f08947 */ /* 0x008fea000383ffff */
[----:B------:R-:W-:Y:S05]  /*7e20*/  BRA `(.L_x_139) ;  /* 0xffffffc800047947 */ /* 0x000fea000383ffff */
.L_x_81:
[----:B------:R-:W-:Y:S07]  /*7e30*/  MOV R0, UR21 ;  /* 0x0000001500007c02 */ /* 0x000fee0008000f00 */
.L_x_140:
[----:B--2---:R2:W3:Y:S02]  /*7e40*/  SYNCS.PHASECHK.TRANS64.TRYWAIT P0, [R0+URZ+0x48], R4 ;  /* 0x00004804000075a7 */ /* 0x0044e400080011ff */
[----:B---3--:R-:W-:Y:S05]  /*7e50*/  @!P0 NANOSLEEP.SYNCS 0x989680 ;  /* 0x009896800000895d */ /* 0x008fea0003900000 */
[----:B------:R-:W3:Y:S02]  /*7e60*/  @!P0 SYNCS.PHASECHK.TRANS64 P0, [R0+URZ+0x48], R4 ;  /* 0x00004804000085a7 */ /* 0x000ee400080010ff */
[----:B---3--:R-:W-:Y:S05]  /*7e70*/  @!P0 BRA `(.L_x_140) ;  /* 0xfffffffc00f08947 */ /* 0x008fea000383ffff */
[----:B------:R-:W-:Y:S05]  /*7e80*/  BRA `(.L_x_141) ;  /* 0xffffffc800487947 */ /* 0x000fea000383ffff */
.L_x_83:
[----:B------:R-:W-:-:S07]  /*7e90*/  MOV R0, UR21 ;  /* 0x0000001500007c02 */ /* 0x000fce0008000f00 */
.L_x_142:
[----:B---3--:R3:W4:Y:S02]  /*7ea0*/  SYNCS.PHASECHK.TRANS64.TRYWAIT P0, [R0+URZ+0x40], R2 ;  /* 0x00004002000075a7 */ /* 0x00872400080011ff */
[----:B----4-:R-:W-:Y:S05]  /*7eb0*/  @!P0 NANOSLEEP.SYNCS 0x989680 ;  /* 0x009896800000895d */ /* 0x010fea0003900000 */
[----:B------:R-:W4:Y:S02]  /*7ec0*/  @!P0 SYNCS.PHASECHK.TRANS64 P0, [R0+URZ+0x40], R2 ;  /* 0x00004002000085a7 */ /* 0x000f2400080010ff */
[----:B----4-:R-:W-:Y:S05]  /*7ed0*/  @!P0 BRA `(.L_x_142) ;  /* 0xfffffffc00f08947 */ /* 0x010fea000383ffff */
[----:B------:R-:W-:Y:S05]  /*7ee0*/  BRA `(.L_x_143) ;  /* 0xffffffc800bc7947 */ /* 0x000fea000383ffff */
.L_x_85:
[----:B-1----:R1:W2:Y:S02]  /*7ef0*/  SYNCS.PHASECHK.TRANS64.TRYWAIT P0, [R3+URZ+0x60], R0 ;  /* 0x00006000030075a7 */ /* 0x0022a400080011ff */
[----:B--2---:R-:W-:Y:S05]  /*7f00*/  @!P0 NANOSLEEP.SYNCS 0x989680 ;  /* 0x009896800000895d */ /* 0x004fea0003900000 */
[----:B------:R-:W2:Y:S02]  /*7f10*/  @!P0 SYNCS.PHASECHK.TRANS64 P0, [R3+URZ+0x60], R0 ;  /* 0x00006000030085a7 */ /* 0x000ea400080010ff */
[----:B--2---:R-:W-:Y:S05]  /*7f20*/  @!P0 BRA `(.L_x_85) ;  /* 0xfffffffc00f08947 */ /* 0x004fea000383ffff */
[----:B------:R-:W-:Y:S05]  /*7f30*/  BRA `(.L_x_144) ;  /* 0xffffffcc007c7947 */ /* 0x000fea000383ffff */
.L_x_96:
[----:B-1----:R1:W2:Y:S02]  /*7f40*/  SYNCS.PHASECHK.TRANS64.TRYWAIT P1, [R3+URZ+0x30], R0 ;  /* 0x00003000030075a7 */ /* 0x0022a400080211ff */
[----:B--2---:R-:W-:Y:S05]  /*7f50*/  @!P1 NANOSLEEP.SYNCS 0x989680 ;  /* 0x009896800000995d */ /* 0x004fea0003900000 */
[----:B------:R-:W2:Y:S02]  /*7f60*/  @!P1 SYNCS.PHASECHK.TRANS64 P1, [R3+URZ+0x30], R0 ;  /* 0x00003000030095a7 */ /* 0x000ea400080210ff */
[----:B--2---:R-:W-:Y:S05]  /*7f70*/  @!P1 BRA `(.L_x_96) ;  /* 0xfffffffc00f09947 */ /* 0x004fea000383ffff */
[----:B------:R-:W-:Y:S05]  /*7f80*/  BRA `(.L_x_95) ;  /* 0xffffffd800ec7947 */ /* 0x000fea000383ffff */
.L_x_98:
[----:B-1----:R1:W2:Y:S02]  /*7f90*/  SYNCS.PHASECHK.TRANS64.TRYWAIT P0, [R43+URZ+0x80], R4 ;  /* 0x000080042b0075a7 */ /* 0x0022a400080011ff */
[----:B--2---:R-:W-:Y:S05]  /*7fa0*/  @!P0 NANOSLEEP.SYNCS 0x989680 ;  /* 0x009896800000895d */ /* 0x004fea0003900000 */
[----:B------:R-:W2:Y:S02]  /*7fb0*/  @!P0 SYNCS.PHASECHK.TRANS64 P0, [R43+URZ+0x80], R4 ;  /* 0x000080042b0085a7 */ /* 0x000ea400080010ff */
[----:B--2---:R-:W-:Y:S05]  /*7fc0*/  @!P0 BRA `(.L_x_98) ;  /* 0xfffffffc00f08947 */ /* 0x004fea000383ffff */
[----:B------:R-:W-:Y:S05]  /*7fd0*/  BRA `(.L_x_97) ;  /* 0xffffffdc00407947 */ /* 0x000fea000383ffff */
.L_x_106:
[----:B--2---:R2:W3:Y:S02]  /*7fe0*/  SYNCS.PHASECHK.TRANS64.TRYWAIT P0, [R3+URZ+0x30], R0 ;  /* 0x00003000030075a7 */ /* 0x0044e400080011ff */
[----:B---3--:R-:W-:Y:S05]  /*7ff0*/  @!P0 NANOSLEEP.SYNCS 0x989680 ;  /* 0x009896800000895d */ /* 0x008fea0003900000 */
[----:B------:R-:W3:Y:S02]  /*8000*/  @!P0 SYNCS.PHASECHK.TRANS64 P0, [R3+URZ+0x30], R0 ;  /* 0x00003000030085a7 */ /* 0x000ee400080010ff */
[----:B---3--:R-:W-:Y:S05]  /*8010*/  @!P0 BRA `(.L_x_106) ;  /* 0xfffffffc00f08947 */ /* 0x008fea000383ffff */
[----:B------:R-:W-:Y:S05]  /*8020*/  BRA `(.L_x_105) ;  /* 0xffffffe800347947 */ /* 0x000fea000383ffff */
        .weak           $__internal_0_$__cuda_sm10x_tcgen05_guardrail_trap_col_being_dealloced_not_returned_by_alloc
        .type           $__internal_0_$__cuda_sm10x_tcgen05_guardrail_trap_col_being_dealloced_not_returned_by_alloc,@function
        .size           $__internal_0_$__cuda_sm10x_tcgen05_guardrail_trap_col_being_dealloced_not_returned_by_alloc,($__internal_1_$__cuda_sm10x_tcgen05_guardrail_trap_phase_invalid_during_alloc - $__internal_0_$__cuda_sm10x_tcgen05_guardrail_trap_col_being_dealloced_not_returned_by_alloc)
$__internal_0_$__cuda_sm10x_tcgen05_guardrail_trap_col_being_dealloced_not_returned_by_alloc:
[----:B------:R-:W-:Y:S05]  /*8030*/  BPT.TRAP 0x1 ;  /* 0x000000040000795c */ /* 0x000fea0000300000 */
[----:B------:R-:W-:-:S04]  /*8040*/  HFMA2 R3, -RZ, RZ, 0, 0 ;  /* 0x00000000ff037431 */ /* 0x000fc800000001ff */
[----:B------:R-:W-:Y:S05]  /*8050*/  RET.REL.NODEC R2 `(_ZN7cutlass13device_kernelINS_4gemm6kernel13GemmUniversalIN4cute5tupleIJiiiiEEENS1_10collective13CollectiveMmaINS1_35MainloopSm100TmaUmmaWarpSpecializedILi3ELi2ELi4ENS5_IJNS4_1CILi2EEENSA_ILi1EEESC_EEEEENS5_IJNSA_ILi64EEENSA_ILi128EEENSA_ILi32EEEEEEaNS5_IJlSC_lEEEaSJ_NS4_8TiledMMAINS4_8MMA_AtomIJNS4_15SM100_MMA_S8_SSIaaiLi64ELi128ELNS4_4UMMA5MajorE0ELSO_0ELNSN_8SaturateE0EEEEEENS4_6LayoutINS5_IJSC_SC_SC_EEENS5_IJNSA_ILi0EEESU_SU_EEEEENS5_IJNS4_10UnderscoreESX_SX_EEEEENS4_13SM90_TMA_LOADENS4_14ComposedLayoutINS4_7SwizzleILi1ELi4ELi3EEENS4_18smem_ptr_flag_bitsILi8EEENSS_INS5_IJNSA_ILi8EEESH_EEENS5_IJSH_SC_EEEEEEEvNS4_8identityENS4_23SM90_TMA_LOAD_MULTICASTES1A_vS1B_EENS_8epilogue10collective18CollectiveEpilogueINS1E_23Sm100TmaWarpSpecializedILi2ELi2ELi32ELb0ELb0EEEJSI_NS5_IJNSS_ISF_SC_EES1J_EEEaSJ_aSJ_NS1E_6fusion15FusionCallbacksIS1I_NS1L_17LinearCombinationIaiaiLNS_15FloatRoundStyleE2EEESI_S1K_JEEENS4_5SM1004TMEM4LOAD26SM100_TMEM_LOAD_16dp32b32xES10_NS11_INS12_ILi2ELi4ELi3EEES15_NSS_INS5_IJS16_SF_EEENS5_IJSF_SC_EEEEEEENS4_39AutoVectorizingCopyWithAssumedAlignmentILi128EEENS4_14SM90_TMA_STOREES1Z_S21_S21_EEEvvEEEEvNT_6ParamsE) ;  /* 0xffffff7c02e87950 */ /* 0x000fea0003c3ffff */
        .weak           $__internal_1_$__cuda_sm10x_tcgen05_guardrail_trap_phase_invalid_during_alloc
        .type           $__internal_1_$__cuda_sm10x_tcgen05_guardrail_trap_phase_invalid_during_alloc,@function
        .size           $__internal_1_$__cuda_sm10x_tcgen05_guardrail_trap_phase_invalid_during_alloc,($__internal_2_$__cuda_sm10x_tcgen05_guardrail_trap_unallocated_columns_being_dealloced - $__internal_1_$__cuda_sm10x_tcgen05_guardrail_trap_phase_invalid_during_alloc)
$__internal_1_$__cuda_sm10x_tcgen05_guardrail_trap_phase_invalid_during_alloc:
[----:B------:R-:W-:Y:S05]  /*8060*/  BPT.TRAP 0x1 ;  /* 0x000000040000795c */ /* 0x000fea0000300000 */
[----:B------:R-:W-:-:S04]  /*8070*/  MOV R5, 0x0 ;  /* 0x0000000000057802 */ /* 0x000fc80000000f00 */
[----:B------:R-:W-:Y:S05]  /*8080*/  RET.REL.NODEC R4 `(_ZN7cutlass13device_kernelINS_4gemm6kernel13GemmUniversalIN4cute5tupleIJiiiiEEENS1_10collective13CollectiveMmaINS1_35MainloopSm100TmaUmmaWarpSpecializedILi3ELi2ELi4ENS5_IJNS4_1CILi2EEENSA_ILi1EEESC_EEEEENS5_IJNSA_ILi64EEENSA_ILi128EEENSA_ILi32EEEEEEaNS5_IJlSC_lEEEaSJ_NS4_8TiledMMAINS4_8MMA_AtomIJNS4_15SM100_MMA_S8_SSIaaiLi64ELi128ELNS4_4UMMA5MajorE0ELSO_0ELNSN_8SaturateE0EEEEEENS4_6LayoutINS5_IJSC_SC_SC_EEENS5_IJNSA_ILi0EEESU_SU_EEEEENS5_IJNS4_10UnderscoreESX_SX_EEEEENS4_13SM90_TMA_LOADENS4_14ComposedLayoutINS4_7SwizzleILi1ELi4ELi3EEENS4_18smem_ptr_flag_bitsILi8EEENSS_INS5_IJNSA_ILi8EEESH_EEENS5_IJSH_SC_EEEEEEEvNS4_8identityENS4_23SM90_TMA_LOAD_MULTICASTES1A_vS1B_EENS_8epilogue10collective18CollectiveEpilogueINS1E_23Sm100TmaWarpSpecializedILi2ELi2ELi32ELb0ELb0EEEJSI_NS5_IJNSS_ISF_SC_EES1J_EEEaSJ_aSJ_NS1E_6fusion15FusionCallbacksIS1I_NS1L_17LinearCombinationIaiaiLNS_15FloatRoundStyleE2EEESI_S1K_JEEENS4_5SM1004TMEM4LOAD26SM100_TMEM_LOAD_16dp32b32xES10_NS11_INS12_ILi2ELi4ELi3EEES15_NSS_INS5_IJS16_SF_EEENS5_IJSF_SC_EEEEEEENS4_39AutoVectorizingCopyWithAssumedAlignmentILi128EEENS4_14SM90_TMA_STOREES1Z_S21_S21_EEEvvEEEEvNT_6ParamsE) ;  /* 0xffffff7c04dc7950 */ /* 0x000fea0003c3ffff */
        .weak           $__internal_2_$__cuda_sm10x_tcgen05_guardrail_trap_unallocated_columns_being_dealloced
        .type           $__internal_2_$__cuda_sm10x_tcgen05_guardrail_trap_unallocated_columns_being_dealloced,@function
        .size           $__internal_2_$__cuda_sm10x_tcgen05_guardrail_trap_unallocated_columns_being_dealloced,(.L_x_146 - $__internal_2_$__cuda_sm10x_tcgen05_guardrail_trap_unallocated_columns_being_dealloced)
$__internal_2_$__cuda_sm10x_tcgen05_guardrail_trap_unallocated_columns_being_dealloced:
[----:B------:R-:W-:Y:S05]  /*8090*/  BPT.TRAP 0x1 ;  /* 0x000000040000795c */ /* 0x000fea0000300000 */
[----:B------:R-:W-:-:S04]  /*80a0*/  HFMA2 R3, -RZ, RZ, 0, 0 ;  /* 0x00000000ff037431 */ /* 0x000fc800000001ff */
[----:B------:R-:W-:Y:S05]  /*80b0*/  RET.REL.NODEC R2 `(_ZN7cutlass13device_kernelINS_4gemm6kernel13GemmUniversalIN4cute5tupleIJiiiiEEENS1_10collective13CollectiveMmaINS1_35MainloopSm100TmaUmmaWarpSpecializedILi3ELi2ELi4ENS5_IJNS4_1CILi2EEENSA_ILi1EEESC_EEEEENS5_IJNSA_ILi64EEENSA_ILi128EEENSA_ILi32EEEEEEaNS5_IJlSC_lEEEaSJ_NS4_8TiledMMAINS4_8MMA_AtomIJNS4_15SM100_MMA_S8_SSIaaiLi64ELi128ELNS4_4UMMA5MajorE0ELSO_0ELNSN_8SaturateE0EEEEEENS4_6LayoutINS5_IJSC_SC_SC_EEENS5_IJNSA_ILi0EEESU_SU_EEEEENS5_IJNS4_10UnderscoreESX_SX_EEEEENS4_13SM90_TMA_LOADENS4_14ComposedLayoutINS4_7SwizzleILi1ELi4ELi3EEENS4_18smem_ptr_flag_bitsILi8EEENSS_INS5_IJNSA_ILi8EEESH_EEENS5_IJSH_SC_EEEEEEEvNS4_8identityENS4_23SM90_TMA_LOAD_MULTICASTES1A_vS1B_EENS_8epilogue10collective18CollectiveEpilogueINS1E_23Sm100TmaWarpSpecializedILi2ELi2ELi32ELb0ELb0EEEJSI_NS5_IJNSS_ISF_SC_EES1J_EEEaSJ_aSJ_NS1E_6fusion15FusionCallbacksIS1I_NS1L_17LinearCombinationIaiaiLNS_15FloatRoundStyleE2EEESI_S1K_JEEENS4_5SM1004TMEM4LOAD26SM100_TMEM_LOAD_16dp32b32xES10_NS11_INS12_ILi2ELi4ELi3EEES15_NSS_INS5_IJS16_SF_EEENS5_IJSF_SC_EEEEEEENS4_39AutoVectorizingCopyWithAssumedAlignmentILi128EEENS4_14SM90_TMA_STOREES1Z_S21_S21_EEEvvEEEEvNT_6ParamsE) ;  /* 0xffffff7c02d07950 */ /* 0x000fea0003c3ffff */
.L_x_145:
[----:B------:R-:W-:-:S00]  /*80c0*/  BRA `(.L_x_145) ;  /* 0xfffffffc00fc7947 */ /* 0x000fc0000383ffff */
[----:B------:R-:W-:-:S00]  /*80d0*/  NOP ;  /* 0x0000000000007918 */ /* 0x000fc00000000000 */
        /* <DEDUP_REMOVED lines=10> */
.L_x_146:


//--------------------- .nv.global.init           --------------------------
	.section	.nv.global.init,"aw",@progbits
.nv.global.init:
	.type		$str$27,@object
	.size		$str$27,($str$28 - $str$27)
$str$27:
        /*0000*/ 	.byte	0x28, 0x61, 0x64, 0x64, 0x72, 0x65, 0x73, 0x73, 0x20, 0x26, 0x20, 0x6d, 0x61, 0x73, 0x6b, 0x29
        /*0010*/ 	.byte	0x20, 0x3d, 0x3d, 0x20, 0x30, 0x00
	.type		$str$28,@object
	.size		$str$28,($str$26 - $str$28)
$str$28:
        /*0016*/ 	.byte	0x2f, 0x74, 0x6d, 0x70, 0x2f, 0x63, 0x75, 0x74, 0x6c, 0x61, 0x73, 0x73, 0x5f, 0x73, 0x77, 0x65
        /*0026*/ 	.byte	0x65, 0x70, 0x5f, 0x73, 0x72, 0x63, 0x2f, 0x69, 0x6e, 0x63, 0x6c, 0x75, 0x64, 0x65, 0x2f, 0x63
        /*0036*/ 	.byte	0x75, 0x74, 0x65, 0x2f, 0x70, 0x6f, 0x69, 0x6e, 0x74, 0x65, 0x72, 0x5f, 0x66, 0x6c, 0x61, 0x67
        /*0046*/ 	.byte	0x67, 0x65, 0x64, 0x2e, 0x68, 0x70, 0x70, 0x00
	.type		$str$26,@object
	.size		$str$26,($str$25 - $str$26)
$str$26:
        /*004e*/ 	.byte	0x2f, 0x74, 0x6d, 0x70, 0x2f, 0x63, 0x75, 0x74, 0x6c, 0x61, 0x73, 0x73, 0x5f, 0x73, 0x77, 0x65
        /*005e*/ 	.byte	0x65, 0x70, 0x5f, 0x73, 0x72, 0x63, 0x2f, 0x69, 0x6e, 0x63, 0x6c, 0x75, 0x64, 0x65, 0x2f, 0x63
        /*006e*/ 	.byte	0x75, 0x74, 0x65, 0x2f, 0x61, 0x74, 0x6f, 0x6d, 0x2f, 0x63, 0x6f, 0x70, 0x79, 0x5f, 0x74, 0x72
        /*007e*/ 	.byte	0x61, 0x69, 0x74, 0x73, 0x5f, 0x73, 0x6d, 0x31, 0x30, 0x30, 0x2e, 0x68, 0x70, 0x70, 0x00
	.type		$str$25,@object
	.size		$str$25,(__unnamed_1 - $str$25)
$str$25:
        /*008d*/ 	.byte	0x28, 0x28, 0x75, 0x69, 0x6e, 0x74, 0x33, 0x32, 0x5f, 0x74, 0x28, 0x74, 0x68, 0x72, 0x65, 0x61
        /*009d*/ 	.byte	0x64, 0x49, 0x64, 0x78, 0x2e, 0x78, 0x29, 0x20, 0x2f, 0x20, 0x33, 0x32, 0x29, 0x20, 0x25, 0x20
        /*00ad*/ 	.byte	0x34, 0x29, 0x20, 0x3d, 0x3d, 0x20, 0x28, 0x28, 0x28, 0x74, 0x6d, 0x65, 0x6d, 0x5f, 0x61, 0x64
        /*00bd*/ 	.byte	0x64, 0x72, 0x20, 0x3e, 0x3e, 0x20, 0x31, 0x36, 0x29, 0x20, 0x2f, 0x20, 0x33, 0x32, 0x29, 0x20
        /*00cd*/ 	.byte	0x25, 0x20, 0x34, 0x29, 0x00
	.type		__unnamed_1,@object
	.size		__unnamed_1,(__unnamed_2 - __unnamed_1)
__unnamed_1:
        /*00d2*/ 	.byte	0x61, 0x75, 0x74, 0x6f, 0x20, 0x63, 0x75, 0x74, 0x65, 0x3a, 0x3a, 0x61, 0x73, 0x5f, 0x70, 0x6f
        /* <DEDUP_REMOVED lines=24> */
        /*0262*/ 	.byte	0x00
	.type		__unnamed_2,@object
	.size		__unnamed_2,(.L_2 - __unnamed_2)
__unnamed_2:
        /* <DEDUP_REMOVED lines=41> */
.L_2:


//--------------------- .nv.shared._ZN7cutlass13device_kernelINS_4gemm6kernel13GemmUniversalIN4cute5tupleIJiiiiEEENS1_10collective13CollectiveMmaINS1_35MainloopSm100TmaUmmaWarpSpecializedILi3ELi2ELi4ENS5_IJNS4_1CILi2EEENSA_ILi1EEESC_EEEEENS5_IJNSA_ILi64EEENSA_ILi128EEENSA_ILi32EEEEEEaNS5_IJlSC_lEEEaSJ_NS4_8TiledMMAINS4_8MMA_AtomIJNS4_15SM100_MMA_S8_SSIaaiLi64ELi128ELNS4_4UMMA5MajorE0ELSO_0ELNSN_8SaturateE0EEEEEENS4_6LayoutINS5_IJSC_SC_SC_EEENS5_IJNSA_ILi0EEESU_SU_EEEEENS5_IJNS4_10UnderscoreESX_SX_EEEEENS4_13SM90_TMA_LOADENS4_14ComposedLayoutINS4_7SwizzleILi1ELi4ELi3EEENS4_18smem_ptr_flag_bitsILi8EEENSS_INS5_IJNSA_ILi8EEESH_EEENS5_IJSH_SC_EEEEEEEvNS4_8identityENS4_23SM90_TMA_LOAD_MULTICASTES1A_vS1B_EENS_8epilogue10collective18CollectiveEpilogueINS1E_23Sm100TmaWarpSpecializedILi2ELi2ELi32ELb0ELb0EEEJSI_NS5_IJNSS_ISF_SC_EES1J_EEEaSJ_aSJ_NS1E_6fusion15FusionCallbacksIS1I_NS1L_17LinearCombinationIaiaiLNS_15FloatRoundStyleE2EEESI_S1K_JEEENS4_5SM1004TMEM4LOAD26SM100_TMEM_LOAD_16dp32b32xES10_NS11_INS12_ILi2ELi4ELi3EEES15_NSS_INS5_IJS16_SF_EEENS5_IJSF_SC_EEEEEEENS4_39AutoVectorizingCopyWithAssumedAlignmentILi128EEENS4_14SM90_TMA_STOREES1Z_S21_S21_EEEvvEEEEvNT_6ParamsE --------------------------
	.section	.nv.shared._ZN7cutlass13device_kernelINS_4gemm6kernel13GemmUniversalIN4cute5tupleIJiiiiEEENS1_10collective13CollectiveMmaINS1_35MainloopSm100TmaUmmaWarpSpecializedILi3ELi2ELi4ENS5_IJNS4_1CILi2EEENSA_ILi1EEESC_EEEEENS5_IJNSA_ILi64EEENSA_ILi128EEENSA_ILi32EEEEEEaNS5_IJlSC_lEEEaSJ_NS4_8TiledMMAINS4_8MMA_AtomIJNS4_15SM100_MMA_S8_SSIaaiLi64ELi128ELNS4_4UMMA5MajorE0ELSO_0ELNSN_8SaturateE0EEEEEENS4_6LayoutINS5_IJSC_SC_SC_EEENS5_IJNSA_ILi0EEESU_SU_EEEEENS5_IJNS4_10UnderscoreESX_SX_EEEEENS4_13SM90_TMA_LOADENS4_14ComposedLayoutINS4_7SwizzleILi1ELi4ELi3EEENS4_18smem_ptr_flag_bitsILi8EEENSS_INS5_IJNSA_ILi8EEESH_EEENS5_IJSH_SC_EEEEEEEvNS4_8identityENS4_23SM90_TMA_LOAD_MULTICASTES1A_vS1B_EENS_8epilogue10collective18CollectiveEpilogueINS1E_23Sm100TmaWarpSpecializedILi2ELi2ELi32ELb0ELb0EEEJSI_NS5_IJNSS_ISF_SC_EES1J_EEEaSJ_aSJ_NS1E_6fusion15FusionCallbacksIS1I_NS1L_17LinearCombinationIaiaiLNS_15FloatRoundStyleE2EEESI_S1K_JEEENS4_5SM1004TMEM4LOAD26SM100_TMEM_LOAD_16dp32b32xES10_NS11_INS12_ILi2ELi4ELi3EEES15_NSS_INS5_IJS16_SF_EEENS5_IJSF_SC_EEEEEEENS4_39AutoVectorizingCopyWithAssumedAlignmentILi128EEENS4_14SM90_TMA_STOREES1Z_S21_S21_EEEvvEEEEvNT_6ParamsE,"aw",@nobits
	.sectionflags	@""
	.align	16
	.zero		1024


//--------------------- .nv.shared.reserved.0     --------------------------
	.section	.nv.shared.reserved.0,"aw",@nobits
	.weak		__nv_reservedSMEM_offset_0_alias
	.size		__nv_reservedSMEM_offset_0_alias, 0, 64
	.other		__nv_reservedSMEM_offset_0_alias,@"STO_CUDA_RESERVED_SHARED STV_DEFAULT"
__nv_reservedSMEM_offset_0_alias:
	.zero		0
.nv.shared.reserved.0:
	.zero		64
	.weak		__nv_reservedSMEM_tcgen05_partition
	.type		__nv_reservedSMEM_tcgen05_partition,@object
	.size		__nv_reservedSMEM_tcgen05_partition,(.L_0 - __nv_reservedSMEM_tcgen05_partition)
__nv_reservedSMEM_tcgen05_partition:
	.zero		32
.L_0:


//--------------------- .nv.global                --------------------------
	.section	.nv.global,"aw",@nobits
.nv.global:
	.type		_ZN40_INTERNAL_259b3d63_4_k_cu_5636155b_100604cute1_E,@object
	.size		_ZN40_INTERNAL_259b3d63_4_k_cu_5636155b_100604cute1_E,(_ZN40_INTERNAL_259b3d63_4_k_cu_5636155b_100604cuda3std3__45__cpo6cbeginE - _ZN40_INTERNAL_259b3d63_4_k_cu_5636155b_100604cute1_E)
_ZN40_INTERNAL_259b3d63_4_k_cu_5636155b_100604cute1_E:
	.zero		1
	.type		_ZN40_INTERNAL_259b3d63_4_k_cu_5636155b_100604cuda3std3__45__cpo6cbeginE,@object
	.size		_ZN40_INTERNAL_259b3d63_4_k_cu_5636155b_100604cuda3std3__45__cpo6cbeginE,(_ZN40_INTERNAL_259b3d63_4_k_cu_5636155b_100604cuda3std3__48in_placeE - _ZN40_INTERNAL_259b3d63_4_k_cu_5636155b_100604cuda3std3__45__cpo6cbeginE)
_ZN40_INTERNAL_259b3d63_4_k_cu_5636155b_100604cuda3std3__45__cpo6cbeginE:
	.zero		1
	.type		_ZN40_INTERNAL_259b3d63_4_k_cu_5636155b_100604cuda3std3__48in_placeE,@object
	.size		_ZN40_INTERNAL_259b3d63_4_k_cu_5636155b_100604cuda3std3__48in_placeE,(_ZN40_INTERNAL_259b3d63_4_k_cu_5636155b_100604cuda3std6ranges3__45__cpo9iter_moveE - _ZN40_INTERNAL_259b3d63_4_k_cu_5636155b_100604cuda3std3__48in_placeE)
_ZN40_INTERNAL_259b3d63_4_k_cu_5636155b_100604cuda3std3__48in_placeE:
	.zero		1
	.type		_ZN40_INTERNAL_259b3d63_4_k_cu_5636155b_100604cuda3std6ranges3__45__cpo9iter_moveE,@object
	.size		_ZN40_INTERNAL_259b3d63_4_k_cu_5636155b_100604cuda3std6ranges3__45__cpo9iter_moveE,(_ZN40_INTERNAL_259b3d63_4_k_cu_5636155b_100604cuda3std3__45__cpo5beginE - _ZN40_INTERNAL_259b3d63_4_k_cu_5636155b_100604cuda3std6ranges3__45__cpo9iter_moveE)
_ZN40_INTERNAL_259b3d63_4_k_cu_5636155b_100604cuda3std6ranges3__45__cpo9iter_moveE:
	.zero		1
	.type		_ZN40_INTERNAL_259b3d63_4_k_cu_5636155b_100604cuda3std3__45__cpo5beginE,@object
	.size		_ZN40_INTERNAL_259b3d63_4_k_cu_5636155b_100604cuda3std3__45__cpo5beginE,(_ZN40_INTERNAL_259b3d63_4_k_cu_5636155b_100604cuda3std3__442_GLOBAL__N__259b3d63_4_k_cu_5636155b_100606ignoreE - _ZN40_INTERNAL_259b3d63_4_k_cu_5636155b_100604cuda3std3__45__cpo5beginE)
_ZN40_INTERNAL_259b3d63_4_k_cu_5636155b_100604cuda3std3__45__cpo5beginE:
	.zero		1
	.type		_ZN40_INTERNAL_259b3d63_4_k_cu_5636155b_100604cuda3std3__442_GLOBAL__N__259b3d63_4_k_cu_5636155b_100606ignoreE,@object
	.size		_ZN40_INTERNAL_259b3d63_4_k_cu_5636155b_100604cuda3std3__442_GLOBAL__N__259b3d63_4_k_cu_5636155b_100606ignoreE,(_ZN40_INTERNAL_259b3d63_4_k_cu_5636155b_100604cute7productE - _ZN40_INTERNAL_259b3d63_4_k_cu_5636155b_100604cuda3std3__442_GLOBAL__N__259b3d63_4_k_cu_5636155b_100606ignoreE)
_ZN40_INTERNAL_259b3d63_4_k_cu_5636155b_100604cuda3std3__442_GLOBAL__N__259b3d63_4_k_cu_5636155b_100606ignoreE:
	.zero		1
	.type		_ZN40_INTERNAL_259b3d63_4_k_cu_5636155b_100604cute7productE,@object
	.size		_ZN40_INTERNAL_259b3d63_4_k_cu_5636155b_100604cute7productE,(_ZN40_INTERNAL_259b3d63_4_k_cu_5636155b_100604cuda3std3__45__cpo3endE - _ZN40_INTERNAL_259b3d63_4_k_cu_5636155b_100604cute7productE)
_ZN40_INTERNAL_259b3d63_4_k_cu_5636155b_100604cute7productE:
	.zero		1
	.type		_ZN40_INTERNAL_259b3d63_4_k_cu_5636155b_100604cuda3std3__45__cpo3endE,@object
	.size		_ZN40_INTERNAL_259b3d63_4_k_cu_5636155b_100604cuda3std3__45__cpo3endE,(_ZN40_INTERNAL_259b3d63_4_k_cu_5636155b_100604cuda3std3__419piecewise_constructE - _ZN40_INTERNAL_259b3d63_4_k_cu_5636155b_100604cuda3std3__45__cpo3endE)
_ZN40_INTERNAL_259b3d63_4_k_cu_5636155b_100604cuda3std3__45__cpo3endE:
	.zero		1
	.type		_ZN40_INTERNAL_259b3d63_4_k_cu_5636155b_100604cuda3std3__419piecewise_constructE,@object
	.size		_ZN40_INTERNAL_259b3d63_4_k_cu_5636155b_100604cuda3std3__419piecewise_constructE,(_ZN40_INTERNAL_259b3d63_4_k_cu_5636155b_100604cuda3std3__45__cpo4cendE - _ZN40_INTERNAL_259b3d63_4_k_cu_5636155b_100604cuda3std3__419piecewise_constructE)
_ZN40_INTERNAL_259b3d63_4_k_cu_5636155b_100604cuda3std3__419piecewise_constructE:
	.zero		1
	.type		_ZN40_INTERNAL_259b3d63_4_k_cu_5636155b_100604cuda3std3__45__cpo4cendE,@object
	.size		_ZN40_INTERNAL_259b3d63_4_k_cu_5636155b_100604cuda3std3__45__cpo4cendE,(_ZN40_INTERNAL_259b3d63_4_k_cu_5636155b_100604cuda3std6ranges3__45__cpo4swapE - _ZN40_INTERNAL_259b3d63_4_k_cu_5636155b_100604cuda3std3__45__cpo4cendE)
_ZN40_INTERNAL_259b3d63_4_k_cu_5636155b_100604cuda3std3__45__cpo4cendE:
	.zero		1
	.type		_ZN40_INTERNAL_259b3d63_4_k_cu_5636155b_100604cuda3std6ranges3__45__cpo4swapE,@object
	.size		_ZN40_INTERNAL_259b3d63_4_k_cu_5636155b_100604cuda3std6ranges3__45__cpo4swapE,(.L_10 - _ZN40_INTERNAL_259b3d63_4_k_cu_5636155b_100604cuda3std6ranges3__45__cpo4swapE)
_ZN40_INTERNAL_259b3d63_4_k_cu_5636155b_100604cuda3std6ranges3__45__cpo4swapE:
	.zero		1
.L_10:


//--------------------- .nv.constant0._ZN7cutlass13device_kernelINS_4gemm6kernel13GemmUniversalIN4cute5tupleIJiiiiEEENS1_10collective13CollectiveMmaINS1_35MainloopSm100TmaUmmaWarpSpecializedILi3ELi2ELi4ENS5_IJNS4_1CILi2EEENSA_ILi1EEESC_EEEEENS5_IJNSA_ILi64EEENSA_ILi128EEENSA_ILi32EEEEEEaNS5_IJlSC_lEEEaSJ_NS4_8TiledMMAINS4_8MMA_AtomIJNS4_15SM100_MMA_S8_SSIaaiLi64ELi128ELNS4_4UMMA5MajorE0ELSO_0ELNSN_8SaturateE0EEEEEENS4_6LayoutINS5_IJSC_SC_SC_EEENS5_IJNSA_ILi0EEESU_SU_EEEEENS5_IJNS4_10UnderscoreESX_SX_EEEEENS4_13SM90_TMA_LOADENS4_14ComposedLayoutINS4_7SwizzleILi1ELi4ELi3EEENS4_18smem_ptr_flag_bitsILi8EEENSS_INS5_IJNSA_ILi8EEESH_EEENS5_IJSH_SC_EEEEEEEvNS4_8identityENS4_23SM90_TMA_LOAD_MULTICASTES1A_vS1B_EENS_8epilogue10collective18CollectiveEpilogueINS1E_23Sm100TmaWarpSpecializedILi2ELi2ELi32ELb0ELb0EEEJSI_NS5_IJNSS_ISF_SC_EES1J_EEEaSJ_aSJ_NS1E_6fusion15FusionCallbacksIS1I_NS1L_17LinearCombinationIaiaiLNS_15FloatRoundStyleE2EEESI_S1K_JEEENS4_5SM1004TMEM4LOAD26SM100_TMEM_LOAD_16dp32b32xES10_NS11_INS12_ILi2ELi4ELi3EEES15_NSS_INS5_IJS16_SF_EEENS5_IJSF_SC_EEEEEEENS4_39AutoVectorizingCopyWithAssumedAlignmentILi128EEENS4_14SM90_TMA_STOREES1Z_S21_S21_EEEvvEEEEvNT_6ParamsE --------------------------
	.section	.nv.constant0._ZN7cutlass13device_kernelINS_4gemm6kernel13GemmUniversalIN4cute5tupleIJiiiiEEENS1_10collective13CollectiveMmaINS1_35MainloopSm100TmaUmmaWarpSpecializedILi3ELi2ELi4ENS5_IJNS4_1CILi2EEENSA_ILi1EEESC_EEEEENS5_IJNSA_ILi64EEENSA_ILi128EEENSA_ILi32EEEEEEaNS5_IJlSC_lEEEaSJ_NS4_8TiledMMAINS4_8MMA_AtomIJNS4_15SM100_MMA_S8_SSIaaiLi64ELi128ELNS4_4UMMA5MajorE0ELSO_0ELNSN_8SaturateE0EEEEEENS4_6LayoutINS5_IJSC_SC_SC_EEENS5_IJNSA_ILi0EEESU_SU_EEEEENS5_IJNS4_10UnderscoreESX_SX_EEEEENS4_13SM90_TMA_LOADENS4_14ComposedLayoutINS4_7SwizzleILi1ELi4ELi3EEENS4_18smem_ptr_flag_bitsILi8EEENSS_INS5_IJNSA_ILi8EEESH_EEENS5_IJSH_SC_EEEEEEEvNS4_8identityENS4_23SM90_TMA_LOAD_MULTICASTES1A_vS1B_EENS_8epilogue10collective18CollectiveEpilogueINS1E_23Sm100TmaWarpSpecializedILi2ELi2ELi32ELb0ELb0EEEJSI_NS5_IJNSS_ISF_SC_EES1J_EEEaSJ_aSJ_NS1E_6fusion15FusionCallbacksIS1I_NS1L_17LinearCombinationIaiaiLNS_15FloatRoundStyleE2EEESI_S1K_JEEENS4_5SM1004TMEM4LOAD26SM100_TMEM_LOAD_16dp32b32xES10_NS11_INS12_ILi2ELi4ELi3EEES15_NSS_INS5_IJS16_SF_EEENS5_IJSF_SC_EEEEEEENS4_39AutoVectorizingCopyWithAssumedAlignmentILi128EEENS4_14SM90_TMA_STOREES1Z_S21_S21_EEEvvEEEEvNT_6ParamsE,"a",@progbits
	.sectionflags	@""
	.align	4
.nv.constant0._ZN7cutlass13device_kernelINS_4gemm6kernel13GemmUniversalIN4cute5tupleIJiiiiEEENS1_10collective13CollectiveMmaINS1_35MainloopSm100TmaUmmaWarpSpecializedILi3ELi2ELi4ENS5_IJNS4_1CILi2EEENSA_ILi1EEESC_EEEEENS5_IJNSA_ILi64EEENSA_ILi128EEENSA_ILi32EEEEEEaNS5_IJlSC_lEEEaSJ_NS4_8TiledMMAINS4_8MMA_AtomIJNS4_15SM100_MMA_S8_SSIaaiLi64ELi128ELNS4_4UMMA5MajorE0ELSO_0ELNSN_8SaturateE0EEEEEENS4_6LayoutINS5_IJSC_SC_SC_EEENS5_IJNSA_ILi0EEESU_SU_EEEEENS5_IJNS4_10UnderscoreESX_SX_EEEEENS4_13SM90_TMA_LOADENS4_14ComposedLayoutINS4_7SwizzleILi1ELi4ELi3EEENS4_18smem_ptr_flag_bitsILi8EEENSS_INS5_IJNSA_ILi8EEESH_EEENS5_IJSH_SC_EEEEEEEvNS4_8identityENS4_23SM90_TMA_LOAD_MULTICASTES1A_vS1B_EENS_8epilogue10collective18CollectiveEpilogueINS1E_23Sm100TmaWarpSpecializedILi2ELi2ELi32ELb0ELb0EEEJSI_NS5_IJNSS_ISF_SC_EES1J_EEEaSJ_aSJ_NS1E_6fusion15FusionCallbacksIS1I_NS1L_17LinearCombinationIaiaiLNS_15FloatRoundStyleE2EEESI_S1K_JEEENS4_5SM1004TMEM4LOAD26SM100_TMEM_LOAD_16dp32b32xES10_NS11_INS12_ILi2ELi4ELi3EEES15_NSS_INS5_IJS16_SF_EEENS5_IJSF_SC_EEEEEEENS4_39AutoVectorizingCopyWithAssumedAlignmentILi128EEENS4_14SM90_TMA_STOREES1Z_S21_S21_EEEvvEEEEvNT_6ParamsE:
	.zero		2944


//--------------------- SYMBOLS --------------------------

	.type		.nv.reservedSmem.offset0,@object
	.size		.nv.reservedSmem.offset0,0x4
	.type		.nv.reservedSmem.cap,@object
	.size		.nv.reservedSmem.cap,0x4
	.type		__assertfail,@function
